// auto-generated by cutlass_sweep.epilogue — config: {"arch": "sm_100", "cluster_m": 1, "cluster_n": 1, "dtype": "bf16", "fusion": "bias_relu", "tile_k": 64, "tile_m": 128, "tile_n": 64}
#include "cutlass/cutlass.h"
#include "cutlass/gemm/collective/collective_builder.hpp"
#include "cutlass/gemm/device/gemm_universal_adapter.h"
#include "cutlass/gemm/kernel/gemm_universal.hpp"
#include "cutlass/epilogue/collective/collective_builder.hpp"
#include "cutlass/epilogue/fusion/operations.hpp"
#include "cutlass/epilogue/thread/activation.h"

using Elem = cutlass::bfloat16_t;
using Acc  = float;
using TileShape    = cute::Shape<cute::_128, cute::_64, cute::_64>;
using ClusterShape = cute::Shape<cute::_1, cute::_1, cute::_1>;
using FusionOp     = cutlass::epilogue::fusion::LinCombPerRowBiasEltAct<cutlass::epilogue::thread::ReLU, Elem, Acc>;

using CollectiveEpilogue = typename cutlass::epilogue::collective::CollectiveBuilder<
    cutlass::arch::Sm100, cutlass::arch::OpClassTensorOp,
    TileShape, ClusterShape,
    cutlass::epilogue::collective::EpilogueTileAuto,
    Acc, Acc,
    Elem, cutlass::layout::RowMajor, 128 / cutlass::sizeof_bits<Elem>::value,
    Elem, cutlass::layout::RowMajor, 128 / cutlass::sizeof_bits<Elem>::value,
    cutlass::epilogue::collective::EpilogueScheduleAuto,
    FusionOp
  >::CollectiveOp;

using CollectiveMainloop = typename cutlass::gemm::collective::CollectiveBuilder<
    cutlass::arch::Sm100, cutlass::arch::OpClassTensorOp,
    Elem, cutlass::layout::RowMajor, 128 / cutlass::sizeof_bits<Elem>::value,
    Elem, cutlass::layout::ColumnMajor, 128 / cutlass::sizeof_bits<Elem>::value,
    Acc,
    TileShape, ClusterShape,
    cutlass::gemm::collective::StageCountAutoCarveout<
        static_cast<int>(sizeof(typename CollectiveEpilogue::SharedStorage))>,
    cutlass::gemm::collective::KernelScheduleAuto
  >::CollectiveOp;

using GemmKernel = cutlass::gemm::kernel::GemmUniversal<
    cute::Shape<int,int,int,int>, CollectiveMainloop, CollectiveEpilogue>;
using Gemm = cutlass::gemm::device::GemmUniversalAdapter<GemmKernel>;

auto* _anchor = &cutlass::device_kernel<GemmKernel>;


// ===== COMPILED SASS (sm_100a) =====

	.target	sm_100a

	.elftype	@"ET_EXEC"


//--------------------- .note.nv.tkinfo           --------------------------
	.section	.note.nv.tkinfo,"",@"SHT_NOTE"
	.sectionflags	@"SHF_NOTE_NV_TKINFO"
	.tkinfo
        /*0018*/ 	.word	0x00000002
        /*0030*/ 	.string	""
        /*0030*/ 	.string	"ptxas"
        /*0030*/ 	.string	"Cuda compilation tools, release 13.0, V13.0.88"
        /*0030*/ 	.string	"Build cuda_13.0.r13.0/compiler.36424714_0"
        /*0030*/ 	.string	"-arch sm_100a -m 64 "



//--------------------- .note.nv.cuinfo           --------------------------
	.section	.note.nv.cuinfo,"",@"SHT_NOTE"
	.sectionflags	@"SHF_NOTE_NV_CUINFO"
        /*0018*/ 	.short	0x0002
        /*001a*/ 	.short	0x0064
        /*001c*/ 	.short	0x0082
	.zero		2


//--------------------- .nv.info                  --------------------------
	.section	.nv.info,"",@"SHT_CUDA_INFO"
	.align	4


	//----- nvinfo : EIATTR_REGCOUNT
	.align		4
        /*0000*/ 	.byte	0x04, 0x2f
        /*0002*/ 	.short	(.L_19 - .L_18)
	.align		4
.L_18:
        /*0004*/ 	.word	index@(_ZN7cutlass13device_kernelINS_4gemm6kernel13GemmUniversalIN4cute5tupleIJiiiiEEENS1_10collective13CollectiveMmaINS1_35MainloopSm100TmaUmmaWarpSpecializedILi8ELi2ELi4ENS5_IJNS4_1CILi1EEESB_SB_EEEEENS5_IJNSA_ILi128EEENSA_ILi64EEESF_EEENS_10bfloat16_tENS5_IJlSB_lEEESH_SI_NS4_8TiledMMAINS4_8MMA_AtomIJNS4_20SM100_MMA_F16BF16_SSISH_SH_fLi128ELi64ELNS4_4UMMA5MajorE0ELSN_0ELNSM_7ScaleInE0ELSO_0EEEEEENS4_6LayoutISC_NS5_IJNSA_ILi0EEESS_SS_EEEEENS5_IJNS4_10UnderscoreESV_SV_EEEEENS4_13SM90_TMA_LOADENS4_14ComposedLayoutINS4_7SwizzleILi3ELi4ELi3EEENS4_18smem_ptr_flag_bitsILi16EEENSR_INS5_IJNSA_ILi8EEESF_EEENS5_IJSF_SB_EEEEEEEvNS4_8identityESY_S18_vS19_EENS_8epilogue10collective18CollectiveEpilogueINS1B_23Sm100TmaWarpSpecializedILi3ELi2ELi32ELb1ELb0EEEJSG_NS5_IJNSR_ISE_SB_EENSR_INSA_ILi32EEESB_EEEEESH_SI_SH_SI_NS1B_6fusion15FusionCallbacksIS1F_NS1K_23LinCombPerRowBiasEltActINS1B_6thread4ReLuESH_fSH_SH_fLi8ELNS_15FloatRoundStyleE2EEESG_S1J_JEEENS4_5SM1004TMEM4LOAD26SM100_TMEM_LOAD_32dp32b32xESY_NSZ_INS10_ILi2ELi4ELi3EEES13_NSR_INS5_IJS14_S1H_EEENS5_IJS1H_SB_EEEEEEENS4_39AutoVectorizingCopyWithAssumedAlignmentILi128EEENS4_14SM90_TMA_STOREES20_S22_S22_EEEvvEEEEvNT_6ParamsE)
        /*0008*/ 	.word	0x00000077


	//----- nvinfo : EIATTR_FRAME_SIZE
	.align		4
.L_19:
        /*000c*/ 	.byte	0x04, 0x11
        /*000e*/ 	.short	(.L_21 - .L_20)
	.align		4
.L_20:
        /*0010*/ 	.word	index@($__internal_2_$__cuda_sm10x_tcgen05_guardrail_trap_unallocated_columns_being_dealloced)
        /*0014*/ 	.word	0x00000000


	//----- nvinfo : EIATTR_FRAME_SIZE
	.align		4
.L_21:
        /*0018*/ 	.byte	0x04, 0x11
        /*001a*/ 	.short	(.L_23 - .L_22)
	.align		4
.L_22:
        /*001c*/ 	.word	index@($__internal_1_$__cuda_sm10x_tcgen05_guardrail_trap_phase_invalid_during_alloc)
        /*0020*/ 	.word	0x00000000


	//----- nvinfo : EIATTR_FRAME_SIZE
	.align		4
.L_23:
        /*0024*/ 	.byte	0x04, 0x11
        /*0026*/ 	.short	(.L_25 - .L_24)
	.align		4
.L_24:
        /*0028*/ 	.word	index@($__internal_0_$__cuda_sm10x_tcgen05_guardrail_trap_col_being_dealloced_not_returned_by_alloc)
        /*002c*/ 	.word	0x00000000


	//----- nvinfo : EIATTR_FRAME_SIZE
	.align		4
.L_25:
        /*0030*/ 	.byte	0x04, 0x11
        /*0032*/ 	.short	(.L_27 - .L_26)
	.align		4
.L_26:
        /*0034*/ 	.word	index@(_ZN7cutlass13device_kernelINS_4gemm6kernel13GemmUniversalIN4cute5tupleIJiiiiEEENS1_10collective13CollectiveMmaINS1_35MainloopSm100TmaUmmaWarpSpecializedILi8ELi2ELi4ENS5_IJNS4_1CILi1EEESB_SB_EEEEENS5_IJNSA_ILi128EEENSA_ILi64EEESF_EEENS_10bfloat16_tENS5_IJlSB_lEEESH_SI_NS4_8TiledMMAINS4_8MMA_AtomIJNS4_20SM100_MMA_F16BF16_SSISH_SH_fLi128ELi64ELNS4_4UMMA5MajorE0ELSN_0ELNSM_7ScaleInE0ELSO_0EEEEEENS4_6LayoutISC_NS5_IJNSA_ILi0EEESS_SS_EEEEENS5_IJNS4_10UnderscoreESV_SV_EEEEENS4_13SM90_TMA_LOADENS4_14ComposedLayoutINS4_7SwizzleILi3ELi4ELi3EEENS4_18smem_ptr_flag_bitsILi16EEENSR_INS5_IJNSA_ILi8EEESF_EEENS5_IJSF_SB_EEEEEEEvNS4_8identityESY_S18_vS19_EENS_8epilogue10collective18CollectiveEpilogueINS1B_23Sm100TmaWarpSpecializedILi3ELi2ELi32ELb1ELb0EEEJSG_NS5_IJNSR_ISE_SB_EENSR_INSA_ILi32EEESB_EEEEESH_SI_SH_SI_NS1B_6fusion15FusionCallbacksIS1F_NS1K_23LinCombPerRowBiasEltActINS1B_6thread4ReLuESH_fSH_SH_fLi8ELNS_15FloatRoundStyleE2EEESG_S1J_JEEENS4_5SM1004TMEM4LOAD26SM100_TMEM_LOAD_32dp32b32xESY_NSZ_INS10_ILi2ELi4ELi3EEES13_NSR_INS5_IJS14_S1H_EEENS5_IJS1H_SB_EEEEEEENS4_39AutoVectorizingCopyWithAssumedAlignmentILi128EEENS4_14SM90_TMA_STOREES20_S22_S22_EEEvvEEEEvNT_6ParamsE)
        /*0038*/ 	.word	0x00000000


	//----- nvinfo : EIATTR_MIN_STACK_SIZE
	.align		4
.L_27:
        /*003c*/ 	.byte	0x04, 0x12
        /*003e*/ 	.short	(.L_29 - .L_28)
	.align		4
.L_28:
        /*0040*/ 	.word	index@(_ZN7cutlass13device_kernelINS_4gemm6kernel13GemmUniversalIN4cute5tupleIJiiiiEEENS1_10collective13CollectiveMmaINS1_35MainloopSm100TmaUmmaWarpSpecializedILi8ELi2ELi4ENS5_IJNS4_1CILi1EEESB_SB_EEEEENS5_IJNSA_ILi128EEENSA_ILi64EEESF_EEENS_10bfloat16_tENS5_IJlSB_lEEESH_SI_NS4_8TiledMMAINS4_8MMA_AtomIJNS4_20SM100_MMA_F16BF16_SSISH_SH_fLi128ELi64ELNS4_4UMMA5MajorE0ELSN_0ELNSM_7ScaleInE0ELSO_0EEEEEENS4_6LayoutISC_NS5_IJNSA_ILi0EEESS_SS_EEEEENS5_IJNS4_10UnderscoreESV_SV_EEEEENS4_13SM90_TMA_LOADENS4_14ComposedLayoutINS4_7SwizzleILi3ELi4ELi3EEENS4_18smem_ptr_flag_bitsILi16EEENSR_INS5_IJNSA_ILi8EEESF_EEENS5_IJSF_SB_EEEEEEEvNS4_8identityESY_S18_vS19_EENS_8epilogue10collective18CollectiveEpilogueINS1B_23Sm100TmaWarpSpecializedILi3ELi2ELi32ELb1ELb0EEEJSG_NS5_IJNSR_ISE_SB_EENSR_INSA_ILi32EEESB_EEEEESH_SI_SH_SI_NS1B_6fusion15FusionCallbacksIS1F_NS1K_23LinCombPerRowBiasEltActINS1B_6thread4ReLuESH_fSH_SH_fLi8ELNS_15FloatRoundStyleE2EEESG_S1J_JEEENS4_5SM1004TMEM4LOAD26SM100_TMEM_LOAD_32dp32b32xESY_NSZ_INS10_ILi2ELi4ELi3EEES13_NSR_INS5_IJS14_S1H_EEENS5_IJS1H_SB_EEEEEEENS4_39AutoVectorizingCopyWithAssumedAlignmentILi128EEENS4_14SM90_TMA_STOREES20_S22_S22_EEEvvEEEEvNT_6ParamsE)
        /*0044*/ 	.word	0x00000000
.L_29:


//--------------------- .nv.compat                --------------------------
	.section	.nv.compat,"",@"SHT_CUDA_COMPAT_INFO"
	.align	4
        /*0000*/ 	.byte	0x02, 0x09, 0x01, 0x00, 0x02, 0x02, 0x02, 0x00, 0x02, 0x05, 0x05, 0x00, 0x03, 0x07, 0x01, 0x01
        /*0010*/ 	.byte	0x02, 0x03, 0x01, 0x00, 0x02, 0x06, 0x01, 0x00, 0x04, 0x0b, 0x08, 0x00, 0x09, 0x00, 0x00, 0x00
        /*0020*/ 	.byte	0x00, 0x00, 0x00, 0x00


//--------------------- .nv.info._ZN7cutlass13device_kernelINS_4gemm6kernel13GemmUniversalIN4cute5tupleIJiiiiEEENS1_10collective13CollectiveMmaINS1_35MainloopSm100TmaUmmaWarpSpecializedILi8ELi2ELi4ENS5_IJNS4_1CILi1EEESB_SB_EEEEENS5_IJNSA_ILi128EEENSA_ILi64EEESF_EEENS_10bfloat16_tENS5_IJlSB_lEEESH_SI_NS4_8TiledMMAINS4_8MMA_AtomIJNS4_20SM100_MMA_F16BF16_SSISH_SH_fLi128ELi64ELNS4_4UMMA5MajorE0ELSN_0ELNSM_7ScaleInE0ELSO_0EEEEEENS4_6LayoutISC_NS5_IJNSA_ILi0EEESS_SS_EEEEENS5_IJNS4_10UnderscoreESV_SV_EEEEENS4_13SM90_TMA_LOADENS4_14ComposedLayoutINS4_7SwizzleILi3ELi4ELi3EEENS4_18smem_ptr_flag_bitsILi16EEENSR_INS5_IJNSA_ILi8EEESF_EEENS5_IJSF_SB_EEEEEEEvNS4_8identityESY_S18_vS19_EENS_8epilogue10collective18CollectiveEpilogueINS1B_23Sm100TmaWarpSpecializedILi3ELi2ELi32ELb1ELb0EEEJSG_NS5_IJNSR_ISE_SB_EENSR_INSA_ILi32EEESB_EEEEESH_SI_SH_SI_NS1B_6fusion15FusionCallbacksIS1F_NS1K_23LinCombPerRowBiasEltActINS1B_6thread4ReLuESH_fSH_SH_fLi8ELNS_15FloatRoundStyleE2EEESG_S1J_JEEENS4_5SM1004TMEM4LOAD26SM100_TMEM_LOAD_32dp32b32xESY_NSZ_INS10_ILi2ELi4ELi3EEES13_NSR_INS5_IJS14_S1H_EEENS5_IJS1H_SB_EEEEEEENS4_39AutoVectorizingCopyWithAssumedAlignmentILi128EEENS4_14SM90_TMA_STOREES20_S22_S22_EEEvvEEEEvNT_6ParamsE --------------------------
	.section	.nv.info._ZN7cutlass13device_kernelINS_4gemm6kernel13GemmUniversalIN4cute5tupleIJiiiiEEENS1_10collective13CollectiveMmaINS1_35MainloopSm100TmaUmmaWarpSpecializedILi8ELi2ELi4ENS5_IJNS4_1CILi1EEESB_SB_EEEEENS5_IJNSA_ILi128EEENSA_ILi64EEESF_EEENS_10bfloat16_tENS5_IJlSB_lEEESH_SI_NS4_8TiledMMAINS4_8MMA_AtomIJNS4_20SM100_MMA_F16BF16_SSISH_SH_fLi128ELi64ELNS4_4UMMA5MajorE0ELSN_0ELNSM_7ScaleInE0ELSO_0EEEEEENS4_6LayoutISC_NS5_IJNSA_ILi0EEESS_SS_EEEEENS5_IJNS4_10UnderscoreESV_SV_EEEEENS4_13SM90_TMA_LOADENS4_14ComposedLayoutINS4_7SwizzleILi3ELi4ELi3EEENS4_18smem_ptr_flag_bitsILi16EEENSR_INS5_IJNSA_ILi8EEESF_EEENS5_IJSF_SB_EEEEEEEvNS4_8identityESY_S18_vS19_EENS_8epilogue10collective18CollectiveEpilogueINS1B_23Sm100TmaWarpSpecializedILi3ELi2ELi32ELb1ELb0EEEJSG_NS5_IJNSR_ISE_SB_EENSR_INSA_ILi32EEESB_EEEEESH_SI_SH_SI_NS1B_6fusion15FusionCallbacksIS1F_NS1K_23LinCombPerRowBiasEltActINS1B_6thread4ReLuESH_fSH_SH_fLi8ELNS_15FloatRoundStyleE2EEESG_S1J_JEEENS4_5SM1004TMEM4LOAD26SM100_TMEM_LOAD_32dp32b32xESY_NSZ_INS10_ILi2ELi4ELi3EEES13_NSR_INS5_IJS14_S1H_EEENS5_IJS1H_SB_EEEEEEENS4_39AutoVectorizingCopyWithAssumedAlignmentILi128EEENS4_14SM90_TMA_STOREES20_S22_S22_EEEvvEEEEvNT_6ParamsE,"",@"SHT_CUDA_INFO"
	.sectionflags	@""
	.align	4


	//----- nvinfo : EIATTR_CUDA_API_VERSION
	.align		4
        /*0000*/ 	.byte	0x04, 0x37
        /*0002*/ 	.short	(.L_31 - .L_30)
.L_30:
        /*0004*/ 	.word	0x00000082


	//----- nvinfo : EIATTR_KPARAM_INFO
	.align		4
.L_31:
        /*0008*/ 	.byte	0x04, 0x17
        /*000a*/ 	.short	(.L_33 - .L_32)
.L_32:
        /*000c*/ 	.word	0x00000000
        /*0010*/ 	.short	0x0000
        /*0012*/ 	.short	0x0000
        /*0014*/ 	.byte	0x00, 0xf0, 0x01, 0x20


	//----- nvinfo : EIATTR_AT_ENTRY_FRAGMENTS
	.align		4
.L_33:
        /*0018*/ 	.byte	0x04, 0x4f
        /*001a*/ 	.short	(.L_35 - .L_34)


	//   ....[0]....
.L_34:
        /*001c*/ 	.word	0x00000006


	//----- nvinfo : EIATTR_RESERVED_SMEM_USED
	.align		4
.L_35:
        /*0020*/ 	.byte	0x01, 0x41
	.zero		2


	//----- nvinfo : EIATTR_SPARSE_MMA_MASK
	.align		4
        /*0024*/ 	.byte	0x03, 0x50
        /*0026*/ 	.short	0x0000


	//----- nvinfo : EIATTR_TCGEN05_1CTA_USED
	.align		4
        /*0028*/ 	.byte	0x01, 0x51
	.zero		2


	//----- nvinfo : EIATTR_MAXREG_COUNT
	.align		4
        /*002c*/ 	.byte	0x03, 0x1b
        /*002e*/ 	.short	0x00ff


	//----- nvinfo : EIATTR_NUM_BARRIERS
	.align		4
        /*0030*/ 	.byte	0x02, 0x4c
        /*0032*/ 	.byte	0x07
	.zero		1


	//----- nvinfo : EIATTR_EXTERNS
	.align		4
        /*0034*/ 	.byte	0x04, 0x0f
        /*0036*/ 	.short	(.L_37 - .L_36)


	//   ....[0]....
	.align		4
.L_36:
        /*0038*/ 	.word	index@(__assertfail)


	//----- nvinfo : EIATTR_MERCURY_ISA_VERSION
	.align		4
.L_37:
        /*003c*/ 	.byte	0x03, 0x5f
        /*003e*/ 	.short	0x0101


	//----- nvinfo : EIATTR_INT_WARP_WIDE_INSTR_OFFSETS
	.align		4
        /*0040*/ 	.byte	0x04, 0x31
        /*0042*/ 	.short	(.L_39 - .L_38)


	//   ....[0]....
.L_38:
        /*0044*/ 	.word	0x00001e00


	//   ....[1]....
        /*0048*/ 	.word	0x00003a80


	//   ....[2]....
        /*004c*/ 	.word	0x00003ab0


	//   ....[3]....
        /*0050*/ 	.word	0x00003b00


	//   ....[4]....
        /*0054*/ 	.word	0x000043f0


	//   ....[5]....
        /*0058*/ 	.word	0x00004410


	//   ....[6]....
        /*005c*/ 	.word	0x000046e0


	//   ....[7]....
        /*0060*/ 	.word	0x00004800


	//   ....[8]....
        /*0064*/ 	.word	0x00005910


	//----- nvinfo : EIATTR_COOP_GROUP_MASK_REGIDS
	.align		4
.L_39:
        /*0068*/ 	.byte	0x04, 0x29
        /*006a*/ 	.short	(.L_41 - .L_40)


	//   ....[0]....
.L_40:
        /*006c*/ 	.word	0xffffffff


	//   ....[1]....
        /*0070*/ 	.word	0xffffffff


	//   ....[2]....
        /*0074*/ 	.word	0xffffffff


	//   ....[3]....
        /*0078*/ 	.word	0xffffffff


	//   ....[4]....
        /*007c*/ 	.word	0xffffffff


	//   ....[5]....
        /*0080*/ 	.word	0xffffffff


	//   ....[6]....
        /*0084*/ 	.word	0xffffffff


	//   ....[7]....
        /*0088*/ 	.word	0xffffffff


	//   ....[8]....
        /*008c*/ 	.word	0xffffffff


	//   ....[9]....
        /*0090*/ 	.word	0xffffffff


	//   ....[10]....
        /*0094*/ 	.word	0xffffffff


	//   ....[11]....
        /*0098*/ 	.word	0xffffffff


	//   ....[12]....
        /*009c*/ 	.word	0xffffffff


	//----- nvinfo : EIATTR_COOP_GROUP_INSTR_OFFSETS
	.align		4
.L_41:
        /*00a0*/ 	.byte	0x04, 0x28
        /*00a2*/ 	.short	(.L_43 - .L_42)


	//   ....[0]....
.L_42:
        /*00a4*/ 	.word	0x00000090


	//   ....[1]....
        /*00a8*/ 	.word	0x000004a0


	//   ....[2]....
        /*00ac*/ 	.word	0x00000690


	//   ....[3]....
        /*00b0*/ 	.word	0x00000810


	//   ....[4]....
        /*00b4*/ 	.word	0x00000910


	//   ....[5]....
        /*00b8*/ 	.word	0x00000a80


	//   ....[6]....
        /*00bc*/ 	.word	0x00000c20


	//   ....[7]....
        /*00c0*/ 	.word	0x00001ce0


	//   ....[8]....
        /*00c4*/ 	.word	0x00002d00


	//   ....[9]....
        /*00c8*/ 	.word	0x00002f10


	//   ....[10]....
        /*00cc*/ 	.word	0x00002f40


	//   ....[11]....
        /*00d0*/ 	.word	0x00003970


	//   ....[12]....
        /*00d4*/ 	.word	0x00003ba0


	//----- nvinfo : EIATTR_VRC_CTA_INIT_COUNT
	.align		4
.L_43:
        /*00d8*/ 	.byte	0x02, 0x4a
        /*00da*/ 	.byte	0x80
	.zero		1


	//----- nvinfo : EIATTR_SYSCALL_OFFSETS
	.align		4
        /*00dc*/ 	.byte	0x04, 0x46
        /*00de*/ 	.short	(.L_45 - .L_44)


	//   ....[0]....
.L_44:
        /*00e0*/ 	.word	0x00005420


	//   ....[1]....
        /*00e4*/ 	.word	0x00005510


	//   ....[2]....
        /*00e8*/ 	.word	0x00005f30


	//   ....[3]....
        /*00ec*/ 	.word	0x00006be0


	//----- nvinfo : EIATTR_MBARRIER_INSTR_OFFSETS
	.align		4
.L_45:
        /*00f0*/ 	.byte	0x04, 0x39
        /*00f2*/ 	.short	(.L_47 - .L_46)


	//   ....[0]....
.L_46:
        /*00f4*/ 	.word	0x00000580
        /*00f8*/ 	.word	0x000000ff
        /*00fc*/ 	.word	0x00000000
        /*0100*/ 	.short	0x0100
        /*0102*/ 	.byte	0x05
	.zero		1


	//   ....[1]....
        /*0104*/ 	.word	0x00000590
        /*0108*/ 	.word	0x000000ff
        /*010c*/ 	.word	0x00000040
        /*0110*/ 	.short	0x0100
        /*0112*/ 	.byte	0x05
	.zero		1


	//   ....[2]....
        /*0114*/ 	.word	0x000005a0
        /*0118*/ 	.word	0x000000ff
        /*011c*/ 	.word	0x00000008
        /*0120*/ 	.short	0x0100
        /*0122*/ 	.byte	0x05
	.zero		1


	//   ....[3]....
        /*0124*/ 	.word	0x000005b0
        /*0128*/ 	.word	0x000000ff
        /*012c*/ 	.word	0x00000048
        /*0130*/ 	.short	0x0100
        /*0132*/ 	.byte	0x05
	.zero		1


	//   ....[4]....
        /*0134*/ 	.word	0x000005c0
        /*0138*/ 	.word	0x000000ff
        /*013c*/ 	.word	0x00000010
        /*0140*/ 	.short	0x0100
        /*0142*/ 	.byte	0x05
	.zero		1


	//   ....[5]....
        /*0144*/ 	.word	0x000005d0
        /*0148*/ 	.word	0x000000ff
        /*014c*/ 	.word	0x00000050
        /*0150*/ 	.short	0x0100
        /*0152*/ 	.byte	0x05
	.zero		1


	//   ....[6]....
        /*0154*/ 	.word	0x000005e0
        /*0158*/ 	.word	0x000000ff
        /*015c*/ 	.word	0x00000018
        /*0160*/ 	.short	0x0100
        /*0162*/ 	.byte	0x05
	.zero		1


	//   ....[7]....
        /*0164*/ 	.word	0x000005f0
        /*0168*/ 	.word	0x000000ff
        /*016c*/ 	.word	0x00000058
        /*0170*/ 	.short	0x0100
        /*0172*/ 	.byte	0x05
	.zero		1


	//   ....[8]....
        /*0174*/ 	.word	0x00000600
        /*0178*/ 	.word	0x000000ff
        /*017c*/ 	.word	0x00000020
        /*0180*/ 	.short	0x0100
        /*0182*/ 	.byte	0x05
	.zero		1


	//   ....[9]....
        /*0184*/ 	.word	0x00000610
        /*0188*/ 	.word	0x000000ff
        /*018c*/ 	.word	0x00000060
        /*0190*/ 	.short	0x0100
        /*0192*/ 	.byte	0x05
	.zero		1


	//   ....[10]....
        /*0194*/ 	.word	0x00000620
        /*0198*/ 	.word	0x000000ff
        /*019c*/ 	.word	0x00000028
        /*01a0*/ 	.short	0x0100
        /*01a2*/ 	.byte	0x05
	.zero		1


	//   ....[11]....
        /*01a4*/ 	.word	0x00000630
        /*01a8*/ 	.word	0x000000ff
        /*01ac*/ 	.word	0x00000068
        /*01b0*/ 	.short	0x0100
        /*01b2*/ 	.byte	0x05
	.zero		1


	//   ....[12]....
        /*01b4*/ 	.word	0x00000640
        /*01b8*/ 	.word	0x000000ff
        /*01bc*/ 	.word	0x00000030
        /*01c0*/ 	.short	0x0100
        /*01c2*/ 	.byte	0x05
	.zero		1


	//   ....[13]....
        /*01c4*/ 	.word	0x00000650
        /*01c8*/ 	.word	0x000000ff
        /*01cc*/ 	.word	0x00000070
        /*01d0*/ 	.short	0x0100
        /*01d2*/ 	.byte	0x05
	.zero		1


	//   ....[14]....
        /*01d4*/ 	.word	0x00000660
        /*01d8*/ 	.word	0x000000ff
        /*01dc*/ 	.word	0x00000038
        /*01e0*/ 	.short	0x0100
        /*01e2*/ 	.byte	0x05
	.zero		1


	//   ....[15]....
        /*01e4*/ 	.word	0x00000670
        /*01e8*/ 	.word	0x000000ff
        /*01ec*/ 	.word	0x00000078
        /*01f0*/ 	.short	0x0100
        /*01f2*/ 	.byte	0x05
	.zero		1


	//   ....[16]....
        /*01f4*/ 	.word	0x000007a0
        /*01f8*/ 	.word	0x000000ff
        /*01fc*/ 	.word	0x00000080
        /*0200*/ 	.short	0x0100
        /*0202*/ 	.byte	0x07
	.zero		1


	//   ....[17]....
        /*0204*/ 	.word	0x000007b0
        /*0208*/ 	.word	0x000000ff
        /*020c*/ 	.word	0x00000098
        /*0210*/ 	.short	0x0100
        /*0212*/ 	.byte	0x07
	.zero		1


	//   ....[18]....
        /*0214*/ 	.word	0x000007c0
        /*0218*/ 	.word	0x000000ff
        /*021c*/ 	.word	0x00000088
        /*0220*/ 	.short	0x0100
        /*0222*/ 	.byte	0x07
	.zero		1


	//   ....[19]....
        /*0224*/ 	.word	0x000007d0
        /*0228*/ 	.word	0x000000ff
        /*022c*/ 	.word	0x000000a0
        /*0230*/ 	.short	0x0100
        /*0232*/ 	.byte	0x07
	.zero		1


	//   ....[20]....
        /*0234*/ 	.word	0x000007e0
        /*0238*/ 	.word	0x000000ff
        /*023c*/ 	.word	0x00000090
        /*0240*/ 	.short	0x0100
        /*0242*/ 	.byte	0x07
	.zero		1


	//   ....[21]....
        /*0244*/ 	.word	0x000007f0
        /*0248*/ 	.word	0x000000ff
        /*024c*/ 	.word	0x000000a8
        /*0250*/ 	.short	0x0100
        /*0252*/ 	.byte	0x07
	.zero		1


	//   ....[22]....
        /*0254*/ 	.word	0x000008e0
        /*0258*/ 	.word	0x000000ff
        /*025c*/ 	.word	0x000000b0
        /*0260*/ 	.short	0x0100
        /*0262*/ 	.byte	0x05
	.zero		1


	//   ....[23]....
        /*0264*/ 	.word	0x000008f0
        /*0268*/ 	.word	0x000000ff
        /*026c*/ 	.word	0x000000b8
        /*0270*/ 	.short	0x0100
        /*0272*/ 	.byte	0x05
	.zero		1


	//   ....[24]....
        /*0274*/ 	.word	0x00000a30
        /*0278*/ 	.word	0x000000ff
        /*027c*/ 	.word	0x000000c0
        /*0280*/ 	.short	0x0100
        /*0282*/ 	.byte	0x05
	.zero		1


	//   ....[25]....
        /*0284*/ 	.word	0x00000a40
        /*0288*/ 	.word	0x000000ff
        /*028c*/ 	.word	0x000000d0
        /*0290*/ 	.short	0x0100
        /*0292*/ 	.byte	0x05
	.zero		1


	//   ....[26]....
        /*0294*/ 	.word	0x00000a50
        /*0298*/ 	.word	0x000000ff
        /*029c*/ 	.word	0x000000c8
        /*02a0*/ 	.short	0x0100
        /*02a2*/ 	.byte	0x05
	.zero		1


	//   ....[27]....
        /*02a4*/ 	.word	0x00000a60
        /*02a8*/ 	.word	0x000000ff
        /*02ac*/ 	.word	0x000000d8
        /*02b0*/ 	.short	0x0100
        /*02b2*/ 	.byte	0x05
	.zero		1


	//   ....[28]....
        /*02b4*/ 	.word	0x00000b90
        /*02b8*/ 	.word	0x000000ff
        /*02bc*/ 	.word	0x000000e0
        /*02c0*/ 	.short	0x0100
        /*02c2*/ 	.byte	0x07
	.zero		1


	//   ....[29]....
        /*02c4*/ 	.word	0x00000ba0
        /*02c8*/ 	.word	0x000000ff
        /*02cc*/ 	.word	0x00000100
        /*02d0*/ 	.short	0x0100
        /*02d2*/ 	.byte	0x07
	.zero		1


	//   ....[30]....
        /*02d4*/ 	.word	0x00000bb0
        /*02d8*/ 	.word	0x000000ff
        /*02dc*/ 	.word	0x000000e8
        /*02e0*/ 	.short	0x0100
        /*02e2*/ 	.byte	0x07
	.zero		1


	//   ....[31]....
        /*02e4*/ 	.word	0x00000bc0
        /*02e8*/ 	.word	0x000000ff
        /*02ec*/ 	.word	0x00000108
        /*02f0*/ 	.short	0x0100
        /*02f2*/ 	.byte	0x07
	.zero		1


	//   ....[32]....
        /*02f4*/ 	.word	0x00000bd0
        /*02f8*/ 	.word	0x000000ff
        /*02fc*/ 	.word	0x000000f0
        /*0300*/ 	.short	0x0100
        /*0302*/ 	.byte	0x07
	.zero		1


	//   ....[33]....
        /*0304*/ 	.word	0x00000be0
        /*0308*/ 	.word	0x000000ff
        /*030c*/ 	.word	0x00000110
        /*0310*/ 	.short	0x0100
        /*0312*/ 	.byte	0x07
	.zero		1


	//   ....[34]....
        /*0314*/ 	.word	0x00000bf0
        /*0318*/ 	.word	0x000000ff
        /*031c*/ 	.word	0x000000f8
        /*0320*/ 	.short	0x0100
        /*0322*/ 	.byte	0x07
	.zero		1


	//   ....[35]....
        /*0324*/ 	.word	0x00000c00
        /*0328*/ 	.word	0x000000ff
        /*032c*/ 	.word	0x00000118
        /*0330*/ 	.short	0x0100
        /*0332*/ 	.byte	0x07
	.zero		1


	//   ....[36]....
        /*0334*/ 	.word	0x00000cf0
        /*0338*/ 	.word	0x000000ff
        /*033c*/ 	.word	0x00000120
        /*0340*/ 	.short	0x0100
        /*0342*/ 	.byte	0x05
	.zero		1


	//   ....[37]....
        /*0344*/ 	.word	0x00000d00
        /*0348*/ 	.word	0x000000ff
        /*034c*/ 	.word	0x00000130
        /*0350*/ 	.short	0x0100
        /*0352*/ 	.byte	0x05
	.zero		1


	//   ....[38]....
        /*0354*/ 	.word	0x00000d10
        /*0358*/ 	.word	0x000000ff
        /*035c*/ 	.word	0x00000128
        /*0360*/ 	.short	0x0100
        /*0362*/ 	.byte	0x05
	.zero		1


	//   ....[39]....
        /*0364*/ 	.word	0x00000d20
        /*0368*/ 	.word	0x000000ff
        /*036c*/ 	.word	0x00000138
        /*0370*/ 	.short	0x0100
        /*0372*/ 	.byte	0x05
	.zero		1


	//   ....[40]....
        /*0374*/ 	.word	0x000015d0
        /*0378*/ 	.word	0x00000002
        /*037c*/ 	.word	0x00000130
        /*0380*/ 	.short	0x010a
        /*0382*/ 	.byte	0xff
	.zero		1


	//   ....[41]....
        /*0384*/ 	.word	0x00001600
        /*0388*/ 	.word	0x00000002
        /*038c*/ 	.word	0x00000120
        /*0390*/ 	.short	0x0101
        /*0392*/ 	.byte	0xff
	.zero		1


	//   ....[42]....
        /*0394*/ 	.word	0x000016d0
        /*0398*/ 	.word	0x000000ff
        /*039c*/ 	.word	0x00000040
        /*03a0*/ 	.short	0x010a
        /*03a2*/ 	.byte	0x08
	.zero		1


	//   ....[43]....
        /*03a4*/ 	.word	0x00001770
        /*03a8*/ 	.word	0x000000ff
        /*03ac*/ 	.word	0x00000040
        /*03b0*/ 	.short	0x010a
        /*03b2*/ 	.byte	0x21
	.zero		1


	//   ....[44]....
        /*03b4*/ 	.word	0x000018c0
        /*03b8*/ 	.word	0x000000ff
        /*03bc*/ 	.word	0x00000040
        /*03c0*/ 	.short	0x010a
        /*03c2*/ 	.byte	0x08
	.zero		1


	//   ....[45]....
        /*03c4*/ 	.word	0x000019f0
        /*03c8*/ 	.word	0x000000ff
        /*03cc*/ 	.word	0x000000b8
        /*03d0*/ 	.short	0x0101
        /*03d2*/ 	.byte	0x04
	.zero		1


	//   ....[46]....
        /*03d4*/ 	.word	0x00001a00
        /*03d8*/ 	.word	0x000000ff
        /*03dc*/ 	.word	0x00000040
        /*03e0*/ 	.short	0x010a
        /*03e2*/ 	.byte	0x08
	.zero		1


	//   ....[47]....
        /*03e4*/ 	.word	0x00001a80
        /*03e8*/ 	.word	0x000000ff
        /*03ec*/ 	.word	0x00000040
        /*03f0*/ 	.short	0x010a
        /*03f2*/ 	.byte	0x11
	.zero		1


	//   ....[48]....
        /*03f4*/ 	.word	0x00001bd0
        /*03f8*/ 	.word	0x000000ff
        /*03fc*/ 	.word	0x00000040
        /*0400*/ 	.short	0x010a
        /*0402*/ 	.byte	0x08
	.zero		1


	//   ....[49]....
        /*0404*/ 	.word	0x00001d10
        /*0408*/ 	.word	0x00000002
        /*040c*/ 	.word	0x000000c0
        /*0410*/ 	.short	0x010a
        /*0412*/ 	.byte	0xff
	.zero		1


	//   ....[50]....
        /*0414*/ 	.word	0x00001dd0
        /*0418*/ 	.word	0x00000002
        /*041c*/ 	.word	0x00000000
        /*0420*/ 	.short	0x0101
        /*0422*/ 	.byte	0xff
	.zero		1


	//   ....[51]....
        /*0424*/ 	.word	0x00002330
        /*0428*/ 	.word	0x000000ff
        /*042c*/ 	.word	0x00000000
        /*0430*/ 	.short	0x010a
        /*0432*/ 	.byte	0x05
	.zero		1


	//   ....[52]....
        /*0434*/ 	.word	0x000023c0
        /*0438*/ 	.word	0x000000ff
        /*043c*/ 	.word	0x00000000
        /*0440*/ 	.short	0x010a
        /*0442*/ 	.byte	0x05
	.zero		1


	//   ....[53]....
        /*0444*/ 	.word	0x00002450
        /*0448*/ 	.word	0x000000ff
        /*044c*/ 	.word	0x00000000
        /*0450*/ 	.short	0x010a
        /*0452*/ 	.byte	0x05
	.zero		1


	//   ....[54]....
        /*0454*/ 	.word	0x000024e0
        /*0458*/ 	.word	0x000000ff
        /*045c*/ 	.word	0x00000000
        /*0460*/ 	.short	0x010a
        /*0462*/ 	.byte	0x05
	.zero		1


	//   ....[55]....
        /*0464*/ 	.word	0x00002570
        /*0468*/ 	.word	0x000000ff
        /*046c*/ 	.word	0x00000000
        /*0470*/ 	.short	0x010a
        /*0472*/ 	.byte	0x05
	.zero		1


	//   ....[56]....
        /*0474*/ 	.word	0x00002600
        /*0478*/ 	.word	0x000000ff
        /*047c*/ 	.word	0x00000000
        /*0480*/ 	.short	0x010a
        /*0482*/ 	.byte	0x05
	.zero		1


	//   ....[57]....
        /*0484*/ 	.word	0x00002690
        /*0488*/ 	.word	0x000000ff
        /*048c*/ 	.word	0x00000000
        /*0490*/ 	.short	0x010a
        /*0492*/ 	.byte	0x05
	.zero		1


	//   ....[58]....
        /*0494*/ 	.word	0x00002730
        /*0498*/ 	.word	0x00000000
        /*049c*/ 	.word	0x00000000
        /*04a0*/ 	.short	0x010a
        /*04a2*/ 	.byte	0xff
	.zero		1


	//   ....[59]....
        /*04a4*/ 	.word	0x00002850
        /*04a8*/ 	.word	0x00000000
        /*04ac*/ 	.word	0x00000120
        /*04b0*/ 	.short	0x010a
        /*04b2*/ 	.byte	0xff
	.zero		1


	//   ....[60]....
        /*04b4*/ 	.word	0x000028c0
        /*04b8*/ 	.word	0x00000000
        /*04bc*/ 	.word	0x00000000
        /*04c0*/ 	.short	0x0101
        /*04c2*/ 	.byte	0xff
	.zero		1


	//   ....[61]....
        /*04c4*/ 	.word	0x000028e0
        /*04c8*/ 	.word	0x000000ff
        /*04cc*/ 	.word	0x000000d0
        /*04d0*/ 	.short	0x010a
        /*04d2*/ 	.byte	0x05
	.zero		1


	//   ....[62]....
        /*04d4*/ 	.word	0x00002a00
        /*04d8*/ 	.word	0x00000000
        /*04dc*/ 	.word	0x000000c0
        /*04e0*/ 	.short	0x010a
        /*04e2*/ 	.byte	0xff
	.zero		1


	//   ....[63]....
        /*04e4*/ 	.word	0x00002b00
        /*04e8*/ 	.word	0x00000000
        /*04ec*/ 	.word	0x00000000
        /*04f0*/ 	.short	0x0101
        /*04f2*/ 	.byte	0xff
	.zero		1


	//   ....[64]....
        /*04f4*/ 	.word	0x00002b90
        /*04f8*/ 	.word	0x000000ff
        /*04fc*/ 	.word	0x000000d0
        /*0500*/ 	.short	0x0106
        /*0502*/ 	.byte	0x05
	.zero		1


	//   ....[65]....
        /*0504*/ 	.word	0x00002bb0
        /*0508*/ 	.word	0x000000ff
        /*050c*/ 	.word	0x000000d0
        /*0510*/ 	.short	0x010a
        /*0512*/ 	.byte	0x05
	.zero		1


	//   ....[66]....
        /*0514*/ 	.word	0x00002c40
        /*0518*/ 	.word	0x000000ff
        /*051c*/ 	.word	0x000000d0
        /*0520*/ 	.short	0x0106
        /*0522*/ 	.byte	0x04
	.zero		1


	//   ....[67]....
        /*0524*/ 	.word	0x00002c80
        /*0528*/ 	.word	0x00000000
        /*052c*/ 	.word	0x000000d0
        /*0530*/ 	.short	0x010a
        /*0532*/ 	.byte	0xff
	.zero		1


	//   ....[68]....
        /*0534*/ 	.word	0x000031c0
        /*0538*/ 	.word	0x00000000
        /*053c*/ 	.word	0x000000c0
        /*0540*/ 	.short	0x010a
        /*0542*/ 	.byte	0xff
	.zero		1


	//   ....[69]....
        /*0544*/ 	.word	0x000032d0
        /*0548*/ 	.word	0x00000003
        /*054c*/ 	.word	0x00000000
        /*0550*/ 	.short	0x0101
        /*0552*/ 	.byte	0xff
	.zero		1


	//   ....[70]....
        /*0554*/ 	.word	0x000032e0
        /*0558*/ 	.word	0x000000ff
        /*055c*/ 	.word	0x00000000
        /*0560*/ 	.short	0x010a
        /*0562*/ 	.byte	0x06
	.zero		1


	//   ....[71]....
        /*0564*/ 	.word	0x00003300
        /*0568*/ 	.word	0x000000ff
        /*056c*/ 	.word	0x00000100
        /*0570*/ 	.short	0x010a
        /*0572*/ 	.byte	0x07
	.zero		1


	//   ....[72]....
        /*0574*/ 	.word	0x000033d0
        /*0578*/ 	.word	0x000000ff
        /*057c*/ 	.word	0x00000000
        /*0580*/ 	.short	0x010a
        /*0582*/ 	.byte	0x06
	.zero		1


	//   ....[73]....
        /*0584*/ 	.word	0x00003500
        /*0588*/ 	.word	0x000000ff
        /*058c*/ 	.word	0x00000000
        /*0590*/ 	.short	0x010a
        /*0592*/ 	.byte	0x1a
	.zero		1


	//   ....[74]....
        /*0594*/ 	.word	0x000037a0
        /*0598*/ 	.word	0x000000ff
        /*059c*/ 	.word	0x00000000
        /*05a0*/ 	.short	0x010a
        /*05a2*/ 	.byte	0x06
	.zero		1


	//   ....[75]....
        /*05a4*/ 	.word	0x00003830
        /*05a8*/ 	.word	0x000000ff
        /*05ac*/ 	.word	0x00000000
        /*05b0*/ 	.short	0x010a
        /*05b2*/ 	.byte	0x06
	.zero		1


	//   ....[76]....
        /*05b4*/ 	.word	0x000038c0
        /*05b8*/ 	.word	0x000000ff
        /*05bc*/ 	.word	0x00000000
        /*05c0*/ 	.short	0x010a
        /*05c2*/ 	.byte	0x06
	.zero		1


	//   ....[77]....
        /*05c4*/ 	.word	0x00003950
        /*05c8*/ 	.word	0x000000ff
        /*05cc*/ 	.word	0x00000000
        /*05d0*/ 	.short	0x010a
        /*05d2*/ 	.byte	0x07
	.zero		1


	//   ....[78]....
        /*05d4*/ 	.word	0x00003d90
        /*05d8*/ 	.word	0x00000000
        /*05dc*/ 	.word	0x000000c0
        /*05e0*/ 	.short	0x010a
        /*05e2*/ 	.byte	0xff
	.zero		1


	//   ....[79]....
        /*05e4*/ 	.word	0x00003e50
        /*05e8*/ 	.word	0x00000000
        /*05ec*/ 	.word	0x00000000
        /*05f0*/ 	.short	0x0101
        /*05f2*/ 	.byte	0xff
	.zero		1


	//   ....[80]....
        /*05f4*/ 	.word	0x00004170
        /*05f8*/ 	.word	0x000000ff
        /*05fc*/ 	.word	0x000000b8
        /*0600*/ 	.short	0x010a
        /*0602*/ 	.byte	0x06
	.zero		1


	//   ....[81]....
        /*0604*/ 	.word	0x00004390
        /*0608*/ 	.word	0x000000ff
        /*060c*/ 	.word	0x00000098
        /*0610*/ 	.short	0x010a
        /*0612*/ 	.byte	0x0f
	.zero		1


	//   ....[82]....
        /*0614*/ 	.word	0x00004590
        /*0618*/ 	.word	0x000000ff
        /*061c*/ 	.word	0x00000080
        /*0620*/ 	.short	0x010b
        /*0622*/ 	.byte	0x0f
	.zero		1


	//   ....[83]....
        /*0624*/ 	.word	0x00004600
        /*0628*/ 	.word	0x000000ff
        /*062c*/ 	.word	0x00000000
        /*0630*/ 	.short	0x0101
        /*0632*/ 	.byte	0x10
	.zero		1


	//   ....[84]....
        /*0634*/ 	.word	0x00004620
        /*0638*/ 	.word	0x000000ff
        /*063c*/ 	.word	0x00000098
        /*0640*/ 	.short	0x010a
        /*0642*/ 	.byte	0x07
	.zero		1


	//   ....[85]....
        /*0644*/ 	.word	0x00004860
        /*0648*/ 	.word	0x000000ff
        /*064c*/ 	.word	0x00000080
        /*0650*/ 	.short	0x010b
        /*0652*/ 	.byte	0x07
	.zero		1


	//   ....[86]....
        /*0654*/ 	.word	0x000048d0
        /*0658*/ 	.word	0x000000ff
        /*065c*/ 	.word	0x00000000
        /*0660*/ 	.short	0x0101
        /*0662*/ 	.byte	0x0f
	.zero		1


	//   ....[87]....
        /*0664*/ 	.word	0x00004920
        /*0668*/ 	.word	0x000000ff
        /*066c*/ 	.word	0x00000000
        /*0670*/ 	.short	0x010a
        /*0672*/ 	.byte	0x04
	.zero		1


	//   ....[88]....
        /*0674*/ 	.word	0x000049b0
        /*0678*/ 	.word	0x000000ff
        /*067c*/ 	.word	0x00000000
        /*0680*/ 	.short	0x010a
        /*0682*/ 	.byte	0x04
	.zero		1


	//   ....[89]....
        /*0684*/ 	.word	0x00004a50
        /*0688*/ 	.word	0x00000000
        /*068c*/ 	.word	0x00000000
        /*0690*/ 	.short	0x010a
        /*0692*/ 	.byte	0xff
	.zero		1


	//   ....[90]....
        /*0694*/ 	.word	0x00004df0
        /*0698*/ 	.word	0x00000000
        /*069c*/ 	.word	0x000000c0
        /*06a0*/ 	.short	0x010a
        /*06a2*/ 	.byte	0xff
	.zero		1


	//   ....[91]....
        /*06a4*/ 	.word	0x00004f00
        /*06a8*/ 	.word	0x00000000
        /*06ac*/ 	.word	0x00000000
        /*06b0*/ 	.short	0x0101
        /*06b2*/ 	.byte	0xff
	.zero		1


	//   ....[92]....
        /*06b4*/ 	.word	0x00005a10
        /*06b8*/ 	.word	0x00000006
        /*06bc*/ 	.word	0x00000080
        /*06c0*/ 	.short	0x010a
        /*06c2*/ 	.byte	0xff
	.zero		1


	//   ....[93]....
        /*06c4*/ 	.word	0x00005be0
        /*06c8*/ 	.word	0x00000046
        /*06cc*/ 	.word	0x000000e0
        /*06d0*/ 	.short	0x010a
        /*06d2*/ 	.byte	0xff
	.zero		1


	//   ....[94]....
        /*06d4*/ 	.word	0x00005ce0
        /*06d8*/ 	.word	0x00000006
        /*06dc*/ 	.word	0x00000080
        /*06e0*/ 	.short	0x010a
        /*06e2*/ 	.byte	0xff
	.zero		1


	//   ....[95]....
        /*06e4*/ 	.word	0x00005e10
        /*06e8*/ 	.word	0x00000046
        /*06ec*/ 	.word	0x000000e0
        /*06f0*/ 	.short	0x010a
        /*06f2*/ 	.byte	0xff
	.zero		1


	//   ....[96]....
        /*06f4*/ 	.word	0x00006920
        /*06f8*/ 	.word	0x00000000
        /*06fc*/ 	.word	0x00000000
        /*0700*/ 	.short	0x0101
        /*0702*/ 	.byte	0xff
	.zero		1


	//   ....[97]....
        /*0704*/ 	.word	0x00006930
        /*0708*/ 	.word	0x00000003
        /*070c*/ 	.word	0x00000080
        /*0710*/ 	.short	0x010a
        /*0712*/ 	.byte	0xff
	.zero		1


	//   ....[98]....
        /*0714*/ 	.word	0x00006a00
        /*0718*/ 	.word	0x00000003
        /*071c*/ 	.word	0x00000080
        /*0720*/ 	.short	0x010a
        /*0722*/ 	.byte	0xff
	.zero		1


	//   ....[99]....
        /*0724*/ 	.word	0x00006d70
        /*0728*/ 	.word	0x000000ff
        /*072c*/ 	.word	0x00000000
        /*0730*/ 	.short	0x0101
        /*0732*/ 	.byte	0x05
	.zero		1


	//   ....[100]....
        /*0734*/ 	.word	0x000076a0
        /*0738*/ 	.word	0x00000000
        /*073c*/ 	.word	0x00000000
        /*0740*/ 	.short	0x0101
        /*0742*/ 	.byte	0xff
	.zero		1


	//   ....[101]....
        /*0744*/ 	.word	0x00007930
        /*0748*/ 	.word	0x000000ff
        /*074c*/ 	.word	0x00000000
        /*0750*/ 	.short	0x0101
        /*0752*/ 	.byte	0x04
	.zero		1


	//   ....[102]....
        /*0754*/ 	.word	0x00007950
        /*0758*/ 	.word	0x00000002
        /*075c*/ 	.word	0x00000130
        /*0760*/ 	.short	0x010a
        /*0762*/ 	.byte	0xff
	.zero		1


	//   ....[103]....
        /*0764*/ 	.word	0x000079b0
        /*0768*/ 	.word	0x00000002
        /*076c*/ 	.word	0x00000040
        /*0770*/ 	.short	0x010a
        /*0772*/ 	.byte	0xff
	.zero		1


	//   ....[104]....
        /*0774*/ 	.word	0x00007a10
        /*0778*/ 	.word	0x00000002
        /*077c*/ 	.word	0x00000040
        /*0780*/ 	.short	0x010a
        /*0782*/ 	.byte	0xff
	.zero		1


	//   ....[105]....
        /*0784*/ 	.word	0x00007a60
        /*0788*/ 	.word	0x00000002
        /*078c*/ 	.word	0x000000c0
        /*0790*/ 	.short	0x010a
        /*0792*/ 	.byte	0xff
	.zero		1


	//   ....[106]....
        /*0794*/ 	.word	0x00007ac0
        /*0798*/ 	.word	0x00000000
        /*079c*/ 	.word	0x00000000
        /*07a0*/ 	.short	0x010a
        /*07a2*/ 	.byte	0xff
	.zero		1


	//   ....[107]....
        /*07a4*/ 	.word	0x00007b20
        /*07a8*/ 	.word	0x00000000
        /*07ac*/ 	.word	0x00000000
        /*07b0*/ 	.short	0x010a
        /*07b2*/ 	.byte	0xff
	.zero		1


	//   ....[108]....
        /*07b4*/ 	.word	0x00007b80
        /*07b8*/ 	.word	0x00000000
        /*07bc*/ 	.word	0x00000000
        /*07c0*/ 	.short	0x010a
        /*07c2*/ 	.byte	0xff
	.zero		1


	//   ....[109]....
        /*07c4*/ 	.word	0x00007be0
        /*07c8*/ 	.word	0x00000000
        /*07cc*/ 	.word	0x00000000
        /*07d0*/ 	.short	0x010a
        /*07d2*/ 	.byte	0xff
	.zero		1


	//   ....[110]....
        /*07d4*/ 	.word	0x00007c40
        /*07d8*/ 	.word	0x00000000
        /*07dc*/ 	.word	0x00000000
        /*07e0*/ 	.short	0x010a
        /*07e2*/ 	.byte	0xff
	.zero		1


	//   ....[111]....
        /*07e4*/ 	.word	0x00007ca0
        /*07e8*/ 	.word	0x00000000
        /*07ec*/ 	.word	0x00000000
        /*07f0*/ 	.short	0x010a
        /*07f2*/ 	.byte	0xff
	.zero		1


	//   ....[112]....
        /*07f4*/ 	.word	0x00007d00
        /*07f8*/ 	.word	0x00000000
        /*07fc*/ 	.word	0x00000000
        /*0800*/ 	.short	0x010a
        /*0802*/ 	.byte	0xff
	.zero		1


	//   ....[113]....
        /*0804*/ 	.word	0x00007d50
        /*0808*/ 	.word	0x00000000
        /*080c*/ 	.word	0x00000120
        /*0810*/ 	.short	0x010a
        /*0812*/ 	.byte	0xff
	.zero		1


	//   ....[114]....
        /*0814*/ 	.word	0x00007db0
        /*0818*/ 	.word	0x00000000
        /*081c*/ 	.word	0x000000d0
        /*0820*/ 	.short	0x010a
        /*0822*/ 	.byte	0xff
	.zero		1


	//   ....[115]....
        /*0824*/ 	.word	0x00007e00
        /*0828*/ 	.word	0x00000000
        /*082c*/ 	.word	0x000000c0
        /*0830*/ 	.short	0x010a
        /*0832*/ 	.byte	0xff
	.zero		1


	//   ....[116]....
        /*0834*/ 	.word	0x00007e60
        /*0838*/ 	.word	0x00000000
        /*083c*/ 	.word	0x000000d0
        /*0840*/ 	.short	0x010a
        /*0842*/ 	.byte	0xff
	.zero		1


	//   ....[117]....
        /*0844*/ 	.word	0x00007eb0
        /*0848*/ 	.word	0x00000000
        /*084c*/ 	.word	0x000000c0
        /*0850*/ 	.short	0x010a
        /*0852*/ 	.byte	0xff
	.zero		1


	//   ....[118]....
        /*0854*/ 	.word	0x00007f10
        /*0858*/ 	.word	0x00000002
        /*085c*/ 	.word	0x00000100
        /*0860*/ 	.short	0x010a
        /*0862*/ 	.byte	0xff
	.zero		1


	//   ....[119]....
        /*0864*/ 	.word	0x00007f70
        /*0868*/ 	.word	0x00000000
        /*086c*/ 	.word	0x00000000
        /*0870*/ 	.short	0x010a
        /*0872*/ 	.byte	0xff
	.zero		1


	//   ....[120]....
        /*0874*/ 	.word	0x00007fd0
        /*0878*/ 	.word	0x00000000
        /*087c*/ 	.word	0x00000000
        /*0880*/ 	.short	0x010a
        /*0882*/ 	.byte	0xff
	.zero		1


	//   ....[121]....
        /*0884*/ 	.word	0x00008030
        /*0888*/ 	.word	0x00000000
        /*088c*/ 	.word	0x00000000
        /*0890*/ 	.short	0x010a
        /*0892*/ 	.byte	0xff
	.zero		1


	//   ....[122]....
        /*0894*/ 	.word	0x00008090
        /*0898*/ 	.word	0x00000000
        /*089c*/ 	.word	0x00000000
        /*08a0*/ 	.short	0x010a
        /*08a2*/ 	.byte	0xff
	.zero		1


	//   ....[123]....
        /*08a4*/ 	.word	0x000080f0
        /*08a8*/ 	.word	0x00000000
        /*08ac*/ 	.word	0x00000000
        /*08b0*/ 	.short	0x010a
        /*08b2*/ 	.byte	0xff
	.zero		1


	//   ....[124]....
        /*08b4*/ 	.word	0x00008140
        /*08b8*/ 	.word	0x00000000
        /*08bc*/ 	.word	0x000000c0
        /*08c0*/ 	.short	0x010a
        /*08c2*/ 	.byte	0xff
	.zero		1


	//   ....[125]....
        /*08c4*/ 	.word	0x000081a0
        /*08c8*/ 	.word	0x00000000
        /*08cc*/ 	.word	0x000000b8
        /*08d0*/ 	.short	0x010a
        /*08d2*/ 	.byte	0xff
	.zero		1


	//   ....[126]....
        /*08d4*/ 	.word	0x00008200
        /*08d8*/ 	.word	0x00000000
        /*08dc*/ 	.word	0x00000098
        /*08e0*/ 	.short	0x010a
        /*08e2*/ 	.byte	0xff
	.zero		1


	//   ....[127]....
        /*08e4*/ 	.word	0x00008260
        /*08e8*/ 	.word	0x00000000
        /*08ec*/ 	.word	0x00000098
        /*08f0*/ 	.short	0x010a
        /*08f2*/ 	.byte	0xff
	.zero		1


	//   ....[128]....
        /*08f4*/ 	.word	0x000082c0
        /*08f8*/ 	.word	0x00000000
        /*08fc*/ 	.word	0x00000000
        /*0900*/ 	.short	0x010a
        /*0902*/ 	.byte	0xff
	.zero		1


	//   ....[129]....
        /*0904*/ 	.word	0x00008320
        /*0908*/ 	.word	0x00000000
        /*090c*/ 	.word	0x00000000
        /*0910*/ 	.short	0x010a
        /*0912*/ 	.byte	0xff
	.zero		1


	//   ....[130]....
        /*0914*/ 	.word	0x00008370
        /*0918*/ 	.word	0x00000000
        /*091c*/ 	.word	0x000000c0
        /*0920*/ 	.short	0x010a
        /*0922*/ 	.byte	0xff
	.zero		1


	//   ....[131]....
        /*0924*/ 	.word	0x000083c0
        /*0928*/ 	.word	0x00000006
        /*092c*/ 	.word	0x00000080
        /*0930*/ 	.short	0x010a
        /*0932*/ 	.byte	0xff
	.zero		1


	//   ....[132]....
        /*0934*/ 	.word	0x00008410
        /*0938*/ 	.word	0x00000046
        /*093c*/ 	.word	0x000000e0
        /*0940*/ 	.short	0x010a
        /*0942*/ 	.byte	0xff
	.zero		1


	//   ....[133]....
        /*0944*/ 	.word	0x00008460
        /*0948*/ 	.word	0x00000003
        /*094c*/ 	.word	0x00000080
        /*0950*/ 	.short	0x010a
        /*0952*/ 	.byte	0xff
	.zero		1


	//----- nvinfo : EIATTR_NUM_MBARRIERS
	.align		4
.L_47:
        /*0954*/ 	.byte	0x03, 0x38
        /*0956*/ 	.short	0x0028


	//----- nvinfo : EIATTR_EXIT_INSTR_OFFSETS
	.align		4
        /*0958*/ 	.byte	0x04, 0x1c
        /*095a*/ 	.short	(.L_49 - .L_48)


	//   ....[0]....
.L_48:
        /*095c*/ 	.word	0x00002760


	//   ....[1]....
        /*0960*/ 	.word	0x00002c50


	//   ....[2]....
        /*0964*/ 	.word	0x00002cb0


	//   ....[3]....
        /*0968*/ 	.word	0x00003bb0


	//   ....[4]....
        /*096c*/ 	.word	0x00004a80


	//   ....[5]....
        /*0970*/ 	.word	0x00004ac0


	//   ....[6]....
        /*0974*/ 	.word	0x00007830


	//   ....[7]....
        /*0978*/ 	.word	0x000078a0


	//   ....[8]....
        /*097c*/ 	.word	0x000078d0


	//   ....[9]....
        /*0980*/ 	.word	0x00007940


	//----- nvinfo : EIATTR_MAX_THREADS
	.align		4
.L_49:
        /*0984*/ 	.byte	0x04, 0x05
        /*0986*/ 	.short	(.L_51 - .L_50)
.L_50:
        /*0988*/ 	.word	0x00000100
        /*098c*/ 	.word	0x00000001
        /*0990*/ 	.word	0x00000001


	//----- nvinfo : EIATTR_CRS_STACK_SIZE
	.align		4
.L_51:
        /*0994*/ 	.byte	0x04, 0x1e
        /*0996*/ 	.short	(.L_53 - .L_52)
.L_52:
        /*0998*/ 	.word	0x00000000


	//----- nvinfo : EIATTR_CBANK_PARAM_SIZE
	.align		4
.L_53:
        /*099c*/ 	.byte	0x03, 0x19
        /*099e*/ 	.short	0x0800


	//----- nvinfo : EIATTR_PARAM_CBANK
	.align		4
        /*09a0*/ 	.byte	0x04, 0x0a
        /*09a2*/ 	.short	(.L_55 - .L_54)
	.align		4
.L_54:
        /*09a4*/ 	.word	index@(.nv.constant0._ZN7cutlass13device_kernelINS_4gemm6kernel13GemmUniversalIN4cute5tupleIJiiiiEEENS1_10collective13CollectiveMmaINS1_35MainloopSm100TmaUmmaWarpSpecializedILi8ELi2ELi4ENS5_IJNS4_1CILi1EEESB_SB_EEEEENS5_IJNSA_ILi128EEENSA_ILi64EEESF_EEENS_10bfloat16_tENS5_IJlSB_lEEESH_SI_NS4_8TiledMMAINS4_8MMA_AtomIJNS4_20SM100_MMA_F16BF16_SSISH_SH_fLi128ELi64ELNS4_4UMMA5MajorE0ELSN_0ELNSM_7ScaleInE0ELSO_0EEEEEENS4_6LayoutISC_NS5_IJNSA_ILi0EEESS_SS_EEEEENS5_IJNS4_10UnderscoreESV_SV_EEEEENS4_13SM90_TMA_LOADENS4_14ComposedLayoutINS4_7SwizzleILi3ELi4ELi3EEENS4_18smem_ptr_flag_bitsILi16EEENSR_INS5_IJNSA_ILi8EEESF_EEENS5_IJSF_SB_EEEEEEEvNS4_8identityESY_S18_vS19_EENS_8epilogue10collective18CollectiveEpilogueINS1B_23Sm100TmaWarpSpecializedILi3ELi2ELi32ELb1ELb0EEEJSG_NS5_IJNSR_ISE_SB_EENSR_INSA_ILi32EEESB_EEEEESH_SI_SH_SI_NS1B_6fusion15FusionCallbacksIS1F_NS1K_23LinCombPerRowBiasEltActINS1B_6thread4ReLuESH_fSH_SH_fLi8ELNS_15FloatRoundStyleE2EEESG_S1J_JEEENS4_5SM1004TMEM4LOAD26SM100_TMEM_LOAD_32dp32b32xESY_NSZ_INS10_ILi2ELi4ELi3EEES13_NSR_INS5_IJS14_S1H_EEENS5_IJS1H_SB_EEEEEEENS4_39AutoVectorizingCopyWithAssumedAlignmentILi128EEENS4_14SM90_TMA_STOREES20_S22_S22_EEEvvEEEEvNT_6ParamsE)
        /*09a8*/ 	.short	0x0380
        /*09aa*/ 	.short	0x0800


	//----- nvinfo : EIATTR_SW_WAR
	.align		4
.L_55:
        /*09ac*/ 	.byte	0x04, 0x36
        /*09ae*/ 	.short	(.L_57 - .L_56)
.L_56:
        /*09b0*/ 	.word	0x00000008
.L_57:


//--------------------- .nv.callgraph             --------------------------
	.section	.nv.callgraph,"",@"SHT_CUDA_CALLGRAPH"
	.align	4
	.sectionentsize	8
	.align		4
        /*0000*/ 	.word	0x00000000
	.align		4
        /*0004*/ 	.word	0xffffffff
	.align		4
        /*0008*/ 	.word	index@(_ZN7cutlass13device_kernelINS_4gemm6kernel13GemmUniversalIN4cute5tupleIJiiiiEEENS1_10collective13CollectiveMmaINS1_35MainloopSm100TmaUmmaWarpSpecializedILi8ELi2ELi4ENS5_IJNS4_1CILi1EEESB_SB_EEEEENS5_IJNSA_ILi128EEENSA_ILi64EEESF_EEENS_10bfloat16_tENS5_IJlSB_lEEESH_SI_NS4_8TiledMMAINS4_8MMA_AtomIJNS4_20SM100_MMA_F16BF16_SSISH_SH_fLi128ELi64ELNS4_4UMMA5MajorE0ELSN_0ELNSM_7ScaleInE0ELSO_0EEEEEENS4_6LayoutISC_NS5_IJNSA_ILi0EEESS_SS_EEEEENS5_IJNS4_10UnderscoreESV_SV_EEEEENS4_13SM90_TMA_LOADENS4_14ComposedLayoutINS4_7SwizzleILi3ELi4ELi3EEENS4_18smem_ptr_flag_bitsILi16EEENSR_INS5_IJNSA_ILi8EEESF_EEENS5_IJSF_SB_EEEEEEEvNS4_8identityESY_S18_vS19_EENS_8epilogue10collective18CollectiveEpilogueINS1B_23Sm100TmaWarpSpecializedILi3ELi2ELi32ELb1ELb0EEEJSG_NS5_IJNSR_ISE_SB_EENSR_INSA_ILi32EEESB_EEEEESH_SI_SH_SI_NS1B_6fusion15FusionCallbacksIS1F_NS1K_23LinCombPerRowBiasEltActINS1B_6thread4ReLuESH_fSH_SH_fLi8ELNS_15FloatRoundStyleE2EEESG_S1J_JEEENS4_5SM1004TMEM4LOAD26SM100_TMEM_LOAD_32dp32b32xESY_NSZ_INS10_ILi2ELi4ELi3EEES13_NSR_INS5_IJS14_S1H_EEENS5_IJS1H_SB_EEEEEEENS4_39AutoVectorizingCopyWithAssumedAlignmentILi128EEENS4_14SM90_TMA_STOREES20_S22_S22_EEEvvEEEEvNT_6ParamsE)
	.align		4
        /*000c*/ 	.word	index@(__assertfail)
	.align		4
        /*0010*/ 	.word	0x00000000
	.align		4
        /*0014*/ 	.word	0xfffffffe
	.align		4
        /*0018*/ 	.word	0x00000000
	.align		4
        /*001c*/ 	.word	0xfffffffd
	.align		4
        /*0020*/ 	.word	0x00000000
	.align		4
        /*0024*/ 	.word	0xfffffffc


//--------------------- .nv.constant4             --------------------------
	.section	.nv.constant4,"a",@progbits
	.align	8
	.align		8
.nv.constant4:
        /*0000*/ 	.dword	__assertfail
	.align		8
        /*0008*/ 	.dword	__unnamed_1
	.align		8
        /*0010*/ 	.dword	__unnamed_2
	.align		8
        /*0018*/ 	.dword	_ZN39_INTERNAL_2f8ec83f_4_k_cu_d471e24a_29604cuda3std3__45__cpo5beginE
	.align		8
        /*0020*/ 	.dword	_ZN39_INTERNAL_2f8ec83f_4_k_cu_d471e24a_29604cuda3std3__45__cpo3endE
	.align		8
        /*0028*/ 	.dword	_ZN39_INTERNAL_2f8ec83f_4_k_cu_d471e24a_29604cuda3std3__45__cpo6cbeginE
	.align		8
        /*0030*/ 	.dword	_ZN39_INTERNAL_2f8ec83f_4_k_cu_d471e24a_29604cuda3std3__45__cpo4cendE
	.align		8
        /*0038*/ 	.dword	_ZN39_INTERNAL_2f8ec83f_4_k_cu_d471e24a_29604cuda3std3__441_GLOBAL__N__2f8ec83f_4_k_cu_d471e24a_29606ignoreE
	.align		8
        /*0040*/ 	.dword	_ZN39_INTERNAL_2f8ec83f_4_k_cu_d471e24a_29604cuda3std3__419piecewise_constructE
	.align		8
        /*0048*/ 	.dword	_ZN39_INTERNAL_2f8ec83f_4_k_cu_d471e24a_29604cuda3std3__48in_placeE
	.align		8
        /*0050*/ 	.dword	_ZN39_INTERNAL_2f8ec83f_4_k_cu_d471e24a_29604cuda3std6ranges3__45__cpo4swapE
	.align		8
        /*0058*/ 	.dword	_ZN39_INTERNAL_2f8ec83f_4_k_cu_d471e24a_29604cuda3std6ranges3__45__cpo9iter_moveE
	.align		8
        /*0060*/ 	.dword	_ZN39_INTERNAL_2f8ec83f_4_k_cu_d471e24a_29604cute7productE
	.align		8
        /*0068*/ 	.dword	_ZN39_INTERNAL_2f8ec83f_4_k_cu_d471e24a_29604cute1_E
	.align		8
        /*0070*/ 	.dword	$str$25
	.align		8
        /*0078*/ 	.dword	$str$26
	.align		8
        /*0080*/ 	.dword	$str$27
	.align		8
        /*0088*/ 	.dword	$str$28


//--------------------- .text._ZN7cutlass13device_kernelINS_4gemm6kernel13GemmUniversalIN4cute5tupleIJiiiiEEENS1_10collective13CollectiveMmaINS1_35MainloopSm100TmaUmmaWarpSpecializedILi8ELi2ELi4ENS5_IJNS4_1CILi1EEESB_SB_EEEEENS5_IJNSA_ILi128EEENSA_ILi64EEESF_EEENS_10bfloat16_tENS5_IJlSB_lEEESH_SI_NS4_8TiledMMAINS4_8MMA_AtomIJNS4_20SM100_MMA_F16BF16_SSISH_SH_fLi128ELi64ELNS4_4UMMA5MajorE0ELSN_0ELNSM_7ScaleInE0ELSO_0EEEEEENS4_6LayoutISC_NS5_IJNSA_ILi0EEESS_SS_EEEEENS5_IJNS4_10UnderscoreESV_SV_EEEEENS4_13SM90_TMA_LOADENS4_14ComposedLayoutINS4_7SwizzleILi3ELi4ELi3EEENS4_18smem_ptr_flag_bitsILi16EEENSR_INS5_IJNSA_ILi8EEESF_EEENS5_IJSF_SB_EEEEEEEvNS4_8identityESY_S18_vS19_EENS_8epilogue10collective18CollectiveEpilogueINS1B_23Sm100TmaWarpSpecializedILi3ELi2ELi32ELb1ELb0EEEJSG_NS5_IJNSR_ISE_SB_EENSR_INSA_ILi32EEESB_EEEEESH_SI_SH_SI_NS1B_6fusion15FusionCallbacksIS1F_NS1K_23LinCombPerRowBiasEltActINS1B_6thread4ReLuESH_fSH_SH_fLi8ELNS_15FloatRoundStyleE2EEESG_S1J_JEEENS4_5SM1004TMEM4LOAD26SM100_TMEM_LOAD_32dp32b32xESY_NSZ_INS10_ILi2ELi4ELi3EEES13_NSR_INS5_IJS14_S1H_EEENS5_IJS1H_SB_EEEEEEENS4_39AutoVectorizingCopyWithAssumedAlignmentILi128EEENS4_14SM90_TMA_STOREES20_S22_S22_EEEvvEEEEvNT_6ParamsE --------------------------
	.section	.text._ZN7cutlass13device_kernelINS_4gemm6kernel13GemmUniversalIN4cute5tupleIJiiiiEEENS1_10collective13CollectiveMmaINS1_35MainloopSm100TmaUmmaWarpSpecializedILi8ELi2ELi4ENS5_IJNS4_1CILi1EEESB_SB_EEEEENS5_IJNSA_ILi128EEENSA_ILi64EEESF_EEENS_10bfloat16_tENS5_IJlSB_lEEESH_SI_NS4_8TiledMMAINS4_8MMA_AtomIJNS4_20SM100_MMA_F16BF16_SSISH_SH_fLi128ELi64ELNS4_4UMMA5MajorE0ELSN_0ELNSM_7ScaleInE0ELSO_0EEEEEENS4_6LayoutISC_NS5_IJNSA_ILi0EEESS_SS_EEEEENS5_IJNS4_10UnderscoreESV_SV_EEEEENS4_13SM90_TMA_LOADENS4_14ComposedLayoutINS4_7SwizzleILi3ELi4ELi3EEENS4_18smem_ptr_flag_bitsILi16EEENSR_INS5_IJNSA_ILi8EEESF_EEENS5_IJSF_SB_EEEEEEEvNS4_8identityESY_S18_vS19_EENS_8epilogue10collective18CollectiveEpilogueINS1B_23Sm100TmaWarpSpecializedILi3ELi2ELi32ELb1ELb0EEEJSG_NS5_IJNSR_ISE_SB_EENSR_INSA_ILi32EEESB_EEEEESH_SI_SH_SI_NS1B_6fusion15FusionCallbacksIS1F_NS1K_23LinCombPerRowBiasEltActINS1B_6thread4ReLuESH_fSH_SH_fLi8ELNS_15FloatRoundStyleE2EEESG_S1J_JEEENS4_5SM1004TMEM4LOAD26SM100_TMEM_LOAD_32dp32b32xESY_NSZ_INS10_ILi2ELi4ELi3EEES13_NSR_INS5_IJS14_S1H_EEENS5_IJS1H_SB_EEEEEEENS4_39AutoVectorizingCopyWithAssumedAlignmentILi128EEENS4_14SM90_TMA_STOREES20_S22_S22_EEEvvEEEEvNT_6ParamsE,"ax",@progbits
	.align	128
.text._ZN7cutlass13device_kernelINS_4gemm6kernel13GemmUniversalIN4cute5tupleIJiiiiEEENS1_10collective13CollectiveMmaINS1_35MainloopSm100TmaUmmaWarpSpecializedILi8ELi2ELi4ENS5_IJNS4_1CILi1EEESB_SB_EEEEENS5_IJNSA_ILi128EEENSA_ILi64EEESF_EEENS_10bfloat16_tENS5_IJlSB_lEEESH_SI_NS4_8TiledMMAINS4_8MMA_AtomIJNS4_20SM100_MMA_F16BF16_SSISH_SH_fLi128ELi64ELNS4_4UMMA5MajorE0ELSN_0ELNSM_7ScaleInE0ELSO_0EEEEEENS4_6LayoutISC_NS5_IJNSA_ILi0EEESS_SS_EEEEENS5_IJNS4_10UnderscoreESV_SV_EEEEENS4_13SM90_TMA_LOADENS4_14ComposedLayoutINS4_7SwizzleILi3ELi4ELi3EEENS4_18smem_ptr_flag_bitsILi16EEENSR_INS5_IJNSA_ILi8EEESF_EEENS5_IJSF_SB_EEEEEEEvNS4_8identityESY_S18_vS19_EENS_8epilogue10collective18CollectiveEpilogueINS1B_23Sm100TmaWarpSpecializedILi3ELi2ELi32ELb1ELb0EEEJSG_NS5_IJNSR_ISE_SB_EENSR_INSA_ILi32EEESB_EEEEESH_SI_SH_SI_NS1B_6fusion15FusionCallbacksIS1F_NS1K_23LinCombPerRowBiasEltActINS1B_6thread4ReLuESH_fSH_SH_fLi8ELNS_15FloatRoundStyleE2EEESG_S1J_JEEENS4_5SM1004TMEM4LOAD26SM100_TMEM_LOAD_32dp32b32xESY_NSZ_INS10_ILi2ELi4ELi3EEES13_NSR_INS5_IJS14_S1H_EEENS5_IJS1H_SB_EEEEEEENS4_39AutoVectorizingCopyWithAssumedAlignmentILi128EEENS4_14SM90_TMA_STOREES20_S22_S22_EEEvvEEEEvNT_6ParamsE:
        .type           _ZN7cutlass13device_kernelINS_4gemm6kernel13GemmUniversalIN4cute5tupleIJiiiiEEENS1_10collective13CollectiveMmaINS1_35MainloopSm100TmaUmmaWarpSpecializedILi8ELi2ELi4ENS5_IJNS4_1CILi1EEESB_SB_EEEEENS5_IJNSA_ILi128EEENSA_ILi64EEESF_EEENS_10bfloat16_tENS5_IJlSB_lEEESH_SI_NS4_8TiledMMAINS4_8MMA_AtomIJNS4_20SM100_MMA_F16BF16_SSISH_SH_fLi128ELi64ELNS4_4UMMA5MajorE0ELSN_0ELNSM_7ScaleInE0ELSO_0EEEEEENS4_6LayoutISC_NS5_IJNSA_ILi0EEESS_SS_EEEEENS5_IJNS4_10UnderscoreESV_SV_EEEEENS4_13SM90_TMA_LOADENS4_14ComposedLayoutINS4_7SwizzleILi3ELi4ELi3EEENS4_18smem_ptr_flag_bitsILi16EEENSR_INS5_IJNSA_ILi8EEESF_EEENS5_IJSF_SB_EEEEEEEvNS4_8identityESY_S18_vS19_EENS_8epilogue10collective18CollectiveEpilogueINS1B_23Sm100TmaWarpSpecializedILi3ELi2ELi32ELb1ELb0EEEJSG_NS5_IJNSR_ISE_SB_EENSR_INSA_ILi32EEESB_EEEEESH_SI_SH_SI_NS1B_6fusion15FusionCallbacksIS1F_NS1K_23LinCombPerRowBiasEltActINS1B_6thread4ReLuESH_fSH_SH_fLi8ELNS_15FloatRoundStyleE2EEESG_S1J_JEEENS4_5SM1004TMEM4LOAD26SM100_TMEM_LOAD_32dp32b32xESY_NSZ_INS10_ILi2ELi4ELi3EEES13_NSR_INS5_IJS14_S1H_EEENS5_IJS1H_SB_EEEEEEENS4_39AutoVectorizingCopyWithAssumedAlignmentILi128EEENS4_14SM90_TMA_STOREES20_S22_S22_EEEvvEEEEvNT_6ParamsE,@function
        .size           _ZN7cutlass13device_kernelINS_4gemm6kernel13GemmUniversalIN4cute5tupleIJiiiiEEENS1_10collective13CollectiveMmaINS1_35MainloopSm100TmaUmmaWarpSpecializedILi8ELi2ELi4ENS5_IJNS4_1CILi1EEESB_SB_EEEEENS5_IJNSA_ILi128EEENSA_ILi64EEESF_EEENS_10bfloat16_tENS5_IJlSB_lEEESH_SI_NS4_8TiledMMAINS4_8MMA_AtomIJNS4_20SM100_MMA_F16BF16_SSISH_SH_fLi128ELi64ELNS4_4UMMA5MajorE0ELSN_0ELNSM_7ScaleInE0ELSO_0EEEEEENS4_6LayoutISC_NS5_IJNSA_ILi0EEESS_SS_EEEEENS5_IJNS4_10UnderscoreESV_SV_EEEEENS4_13SM90_TMA_LOADENS4_14ComposedLayoutINS4_7SwizzleILi3ELi4ELi3EEENS4_18smem_ptr_flag_bitsILi16EEENSR_INS5_IJNSA_ILi8EEESF_EEENS5_IJSF_SB_EEEEEEEvNS4_8identityESY_S18_vS19_EENS_8epilogue10collective18CollectiveEpilogueINS1B_23Sm100TmaWarpSpecializedILi3ELi2ELi32ELb1ELb0EEEJSG_NS5_IJNSR_ISE_SB_EENSR_INSA_ILi32EEESB_EEEEESH_SI_SH_SI_NS1B_6fusion15FusionCallbacksIS1F_NS1K_23LinCombPerRowBiasEltActINS1B_6thread4ReLuESH_fSH_SH_fLi8ELNS_15FloatRoundStyleE2EEESG_S1J_JEEENS4_5SM1004TMEM4LOAD26SM100_TMEM_LOAD_32dp32b32xESY_NSZ_INS10_ILi2ELi4ELi3EEES13_NSR_INS5_IJS14_S1H_EEENS5_IJS1H_SB_EEEEEEENS4_39AutoVectorizingCopyWithAssumedAlignmentILi128EEENS4_14SM90_TMA_STOREES20_S22_S22_EEEvvEEEEvNT_6ParamsE,(.L_x_168 - _ZN7cutlass13device_kernelINS_4gemm6kernel13GemmUniversalIN4cute5tupleIJiiiiEEENS1_10collective13CollectiveMmaINS1_35MainloopSm100TmaUmmaWarpSpecializedILi8ELi2ELi4ENS5_IJNS4_1CILi1EEESB_SB_EEEEENS5_IJNSA_ILi128EEENSA_ILi64EEESF_EEENS_10bfloat16_tENS5_IJlSB_lEEESH_SI_NS4_8TiledMMAINS4_8MMA_AtomIJNS4_20SM100_MMA_F16BF16_SSISH_SH_fLi128ELi64ELNS4_4UMMA5MajorE0ELSN_0ELNSM_7ScaleInE0ELSO_0EEEEEENS4_6LayoutISC_NS5_IJNSA_ILi0EEESS_SS_EEEEENS5_IJNS4_10UnderscoreESV_SV_EEEEENS4_13SM90_TMA_LOADENS4_14ComposedLayoutINS4_7SwizzleILi3ELi4ELi3EEENS4_18smem_ptr_flag_bitsILi16EEENSR_INS5_IJNSA_ILi8EEESF_EEENS5_IJSF_SB_EEEEEEEvNS4_8identityESY_S18_vS19_EENS_8epilogue10collective18CollectiveEpilogueINS1B_23Sm100TmaWarpSpecializedILi3ELi2ELi32ELb1ELb0EEEJSG_NS5_IJNSR_ISE_SB_EENSR_INSA_ILi32EEESB_EEEEESH_SI_SH_SI_NS1B_6fusion15FusionCallbacksIS1F_NS1K_23LinCombPerRowBiasEltActINS1B_6thread4ReLuESH_fSH_SH_fLi8ELNS_15FloatRoundStyleE2EEESG_S1J_JEEENS4_5SM1004TMEM4LOAD26SM100_TMEM_LOAD_32dp32b32xESY_NSZ_INS10_ILi2ELi4ELi3EEES13_NSR_INS5_IJS14_S1H_EEENS5_IJS1H_SB_EEEEEEENS4_39AutoVectorizingCopyWithAssumedAlignmentILi128EEENS4_14SM90_TMA_STOREES20_S22_S22_EEEvvEEEEvNT_6ParamsE)
        .other          _ZN7cutlass13device_kernelINS_4gemm6kernel13GemmUniversalIN4cute5tupleIJiiiiEEENS1_10collective13CollectiveMmaINS1_35MainloopSm100TmaUmmaWarpSpecializedILi8ELi2ELi4ENS5_IJNS4_1CILi1EEESB_SB_EEEEENS5_IJNSA_ILi128EEENSA_ILi64EEESF_EEENS_10bfloat16_tENS5_IJlSB_lEEESH_SI_NS4_8TiledMMAINS4_8MMA_AtomIJNS4_20SM100_MMA_F16BF16_SSISH_SH_fLi128ELi64ELNS4_4UMMA5MajorE0ELSN_0ELNSM_7ScaleInE0ELSO_0EEEEEENS4_6LayoutISC_NS5_IJNSA_ILi0EEESS_SS_EEEEENS5_IJNS4_10UnderscoreESV_SV_EEEEENS4_13SM90_TMA_LOADENS4_14ComposedLayoutINS4_7SwizzleILi3ELi4ELi3EEENS4_18smem_ptr_flag_bitsILi16EEENSR_INS5_IJNSA_ILi8EEESF_EEENS5_IJSF_SB_EEEEEEEvNS4_8identityESY_S18_vS19_EENS_8epilogue10collective18CollectiveEpilogueINS1B_23Sm100TmaWarpSpecializedILi3ELi2ELi32ELb1ELb0EEEJSG_NS5_IJNSR_ISE_SB_EENSR_INSA_ILi32EEESB_EEEEESH_SI_SH_SI_NS1B_6fusion15FusionCallbacksIS1F_NS1K_23LinCombPerRowBiasEltActINS1B_6thread4ReLuESH_fSH_SH_fLi8ELNS_15FloatRoundStyleE2EEESG_S1J_JEEENS4_5SM1004TMEM4LOAD26SM100_TMEM_LOAD_32dp32b32xESY_NSZ_INS10_ILi2ELi4ELi3EEES13_NSR_INS5_IJS14_S1H_EEENS5_IJS1H_SB_EEEEEEENS4_39AutoVectorizingCopyWithAssumedAlignmentILi128EEENS4_14SM90_TMA_STOREES20_S22_S22_EEEvvEEEEvNT_6ParamsE,@"STO_CUDA_ENTRY STV_DEFAULT"
_ZN7cutlass13device_kernelINS_4gemm6kernel13GemmUniversalIN4cute5tupleIJiiiiEEENS1_10collective13CollectiveMmaINS1_35MainloopSm100TmaUmmaWarpSpecializedILi8ELi2ELi4ENS5_IJNS4_1CILi1EEESB_SB_EEEEENS5_IJNSA_ILi128EEENSA_ILi64EEESF_EEENS_10bfloat16_tENS5_IJlSB_lEEESH_SI_NS4_8TiledMMAINS4_8MMA_AtomIJNS4_20SM100_MMA_F16BF16_SSISH_SH_fLi128ELi64ELNS4_4UMMA5MajorE0ELSN_0ELNSM_7ScaleInE0ELSO_0EEEEEENS4_6LayoutISC_NS5_IJNSA_ILi0EEESS_SS_EEEEENS5_IJNS4_10UnderscoreESV_SV_EEEEENS4_13SM90_TMA_LOADENS4_14ComposedLayoutINS4_7SwizzleILi3ELi4ELi3EEENS4_18smem_ptr_flag_bitsILi16EEENSR_INS5_IJNSA_ILi8EEESF_EEENS5_IJSF_SB_EEEEEEEvNS4_8identityESY_S18_vS19_EENS_8epilogue10collective18CollectiveEpilogueINS1B_23Sm100TmaWarpSpecializedILi3ELi2ELi32ELb1ELb0EEEJSG_NS5_IJNSR_ISE_SB_EENSR_INSA_ILi32EEESB_EEEEESH_SI_SH_SI_NS1B_6fusion15FusionCallbacksIS1F_NS1K_23LinCombPerRowBiasEltActINS1B_6thread4ReLuESH_fSH_SH_fLi8ELNS_15FloatRoundStyleE2EEESG_S1J_JEEENS4_5SM1004TMEM4LOAD26SM100_TMEM_LOAD_32dp32b32xESY_NSZ_INS10_ILi2ELi4ELi3EEES13_NSR_INS5_IJS14_S1H_EEENS5_IJS1H_SB_EEEEEEENS4_39AutoVectorizingCopyWithAssumedAlignmentILi128EEENS4_14SM90_TMA_STOREES20_S22_S22_EEEvvEEEEvNT_6ParamsE:
[----:B------:R-:W1:Y:S01]  /*0000*/  LDC R1, c[0x0][0x37c] ;  /* 0x0000df00ff017b82 */ /* 0x000e620000000800 */
[----:B------:R-:W2:Y:S01]  /*0010*/  S2R R0, SR_TID.X ;  /* 0x0000000000007919 */ /* 0x000ea20000002100 */
[----:B------:R-:W3:Y:S01]  /*0020*/  LDCU.64 UR6, c[0x0][0x890] ;  /* 0x00011200ff0677ac */ /* 0x000ee20008000a00 */
[----:B------:R-:W-:Y:S02]  /*0030*/  PRMT R98, RZ, 0x7610, R98 ;  /* 0x00007610ff627816 */ /* 0x000fe40000000062 */
[----:B------:R-:W-:Y:S01]  /*0040*/  ELECT P5, URZ, PT ;  /* 0x0000000000ff782f */ /* 0x000fe200038a0000 */
[----:B------:R-:W4:Y:S01]  /*0050*/  LDCU.64 UR48, c[0x0][0x358] ;  /* 0x00006b00ff3077ac */ /* 0x000f220008000a00 */
[----:B---3--:R-:W-:-:S04]  /*0060*/  UISETP.NE.U32.AND UP0, UPT, UR6, URZ, UPT ;  /* 0x000000ff0600728c */ /* 0x008fc8000bf05070 */
[----:B------:R-:W-:Y:S01]  /*0070*/  UISETP.NE.AND.EX UP1, UPT, UR7, URZ, UPT, UP0 ;  /* 0x000000ff0700728c */ /* 0x000fe2000bf25300 */
[----:B--2---:R-:W-:-:S05]  /*0080*/  SHF.R.U32.HI R102, RZ, 0x5, R0 ;  /* 0x00000005ff667819 */ /* 0x004fca0000011600 */
[----:B------:R-:W2:Y:S02]  /*0090*/  SHFL.IDX PT, R2, R102, RZ, 0x1f ;  /* 0x00001fff66027589 */ /* 0x000ea400000e0000 */
[----:B--2---:R-:W-:Y:S01]  /*00a0*/  R2UR UR6, R2 ;  /* 0x00000000020672ca */ /* 0x004fe200000e0000 */
[----:B-1--4-:R-:W-:Y:S05]  /*00b0*/  BRA.U UP1, `(.L_x_0) ;  /* 0x00000001012c7547 */ /* 0x012fea000b800000 */
[----:B------:R-:W1:Y:S02]  /*00c0*/  LDCU.64 UR4, c[0x0][0x888] ;  /* 0x00011100ff0477ac */ /* 0x000e640008000a00 */
[----:B-1----:R-:W-:-:S04]  /*00d0*/  UISETP.NE.U32.AND UP2, UPT, UR4, URZ, UPT ;  /* 0x000000ff0400728c */ /* 0x002fc8000bf45070 */
[----:B------:R-:W-:-:S09]  /*00e0*/  UISETP.NE.AND.EX UP2, UPT, UR5, URZ, UPT, UP2 ;  /* 0x000000ff0500728c */ /* 0x000fd2000bf45320 */
[----:B------:R-:W-:Y:S05]  /*00f0*/  BRA.U !UP2, `(.L_x_1) ;  /* 0x000000010a107547 */ /* 0x000fea000b800000 */
[----:B------:R-:W1:Y:S02]  /*0100*/  LDC.64 R48, c[0x0][0x888] ;  /* 0x00022200ff307b82 */ /* 0x000e640000000a00 */
[----:B-1----:R1:W5:Y:S01]  /*0110*/  LDG.E R48, desc[UR48][R48.64] ;  /* 0x0000003030307981 */ /* 0x002362000c1e1900 */
[----:B------:R-:W-:Y:S01]  /*0120*/  HFMA2 R98, -RZ, RZ, 0, 5.9604644775390625e-08 ;  /* 0x00000001ff627431 */ /* 0x000fe200000001ff */
[----:B------:R-:W-:Y:S05]  /*0130*/  BRA `(.L_x_0) ;  /* 0x00000000000c7947 */ /* 0x000fea0003800000 */
.L_x_1:
[----:B------:R-:W1:Y:S01]  /*0140*/  LDCU UR4, c[0x0][0x880] ;  /* 0x00011000ff0477ac */ /* 0x000e620008000800 */
[----:B------:R-:W-:Y:S01]  /*0150*/  HFMA2 R98, -RZ, RZ, 0, 5.9604644775390625e-08 ;  /* 0x00000001ff627431 */ /* 0x000fe200000001ff */
[----:B-1----:R-:W-:-:S07]  /*0160*/  MOV R48, UR4 ;  /* 0x0000000400307c02 */ /* 0x002fce0008000f00 */
.L_x_0:
[----:B------:R-:W2:Y:S02]  /*0170*/  LDCU.64 UR4, c[0x0][0x8b0] ;  /* 0x00011600ff0477ac */ /* 0x000ea40008000a00 */
[----:B--2---:R-:W-:-:S04]  /*0180*/  UISETP.NE.U32.AND UP2, UPT, UR4, URZ, UPT ;  /* 0x000000ff0400728c */ /* 0x004fc8000bf45070 */
[----:B------:R-:W-:-:S09]  /*0190*/  UISETP.NE.AND.EX UP2, UPT, UR5, URZ, UPT, UP2 ;  /* 0x000000ff0500728c */ /* 0x000fd2000bf45320 */
[----:B------:R-:W-:Y:S05]  /*01a0*/  BRA.U UP2, `(.L_x_2) ;  /* 0x0000000102247547 */ /* 0x000fea000b800000 */
[----:B------:R-:W2:Y:S02]  /*01b0*/  LDCU.64 UR4, c[0x0][0x8a8] ;  /* 0x00011500ff0477ac */ /* 0x000ea40008000a00 */
[----:B--2---:R-:W-:-:S04]  /*01c0*/  UISETP.NE.U32.AND UP2, UPT, UR4, URZ, UPT ;  /* 0x000000ff0400728c */ /* 0x004fc8000bf45070 */
[----:B------:R-:W-:-:S09]  /*01d0*/  UISETP.NE.AND.EX UP2, UPT, UR5, URZ, UPT, UP2 ;  /* 0x000000ff0500728c */ /* 0x000fd2000bf45320 */
[----:B------:R-:W-:Y:S05]  /*01e0*/  BRA.U !UP2, `(.L_x_3) ;  /* 0x000000010a0c7547 */ /* 0x000fea000b800000 */
[----:B------:R-:W2:Y:S02]  /*01f0*/  LDC.64 R2, c[0x0][0x8a8] ;  /* 0x00022a00ff027b82 */ /* 0x000ea40000000a00 */
[----:B--2---:R2:W5:Y:S01]  /*0200*/  LDG.E R47, desc[UR48][R2.64] ;  /* 0x00000030022f7981 */ /* 0x004562000c1e1900 */
[----:B------:R-:W-:Y:S05]  /*0210*/  BRA `(.L_x_2) ;  /* 0x0000000000087947 */ /* 0x000fea0003800000 */
.L_x_3:
[----:B------:R-:W2:Y:S02]  /*0220*/  LDCU UR4, c[0x0][0x8a0] ;  /* 0x00011400ff0477ac */ /* 0x000ea40008000800 */
[----:B--2---:R-:W-:Y:S02]  /*0230*/  MOV R47, UR4 ;  /* 0x00000004002f7c02 */ /* 0x004fe40008000f00 */
.L_x_2:
[----:B--2---:R-:W-:Y:S01]  /*0240*/  IMAD.U32 R2, RZ, RZ, UR6 ;  /* 0x00000006ff027e24 */ /* 0x004fe2000f8e00ff */
[----:B------:R-:W-:Y:S04]  /*0250*/  BSSY.RECONVERGENT B0, `(.L_x_4) ;  /* 0x000000c000007945 */ /* 0x000fe80003800200 */
[C---:B------:R-:W-:Y:S02]  /*0260*/  ISETP.NE.OR P1, PT, R2.reuse, 0x1, !P5 ;  /* 0x000000010200780c */ /* 0x040fe40006f25670 */
[----:B------:R-:W-:-:S11]  /*0270*/  ISETP.NE.OR P0, PT, R2, 0x3, !P5 ;  /* 0x000000030200780c */ /* 0x000fd60006f05670 */
[----:B------:R-:W-:Y:S05]  /*0280*/  @P1 BRA `(.L_x_5) ;  /* 0x0000000000201947 */ /* 0x000fea0003800000 */
[----:B------:R-:W2:Y:S02]  /*0290*/  LDCU.64 UR4, c[0x0][0x348] ;  /* 0x00006900ff0477ac */ /* 0x000ea40008000a00 */
[----:B--2---:R-:W-:Y:S02]  /*02a0*/  UIADD3 UR8, UP3, UPT, UR4, 0x80, URZ ;  /* 0x0000008004087890 */ /* 0x004fe4000ff7e0ff */
[----:B------:R-:W-:Y:S02]  /*02b0*/  UIADD3 UR4, UP2, UPT, UR4, 0x180, URZ ;  /* 0x0000018004047890 */ /* 0x000fe4000ff5e0ff */
[----:B------:R-:W-:Y:S02]  /*02c0*/  UIADD3.X UR9, UPT, UPT, URZ, UR5, URZ, UP3, !UPT ;  /* 0x00000005ff097290 */ /* 0x000fe40009ffe4ff */
[----:B------:R-:W-:-:S07]  /*02d0*/  UIADD3.X UR5, UPT, UPT, URZ, UR5, URZ, UP2, !UPT ;  /* 0x00000005ff057290 */ /* 0x000fce00097fe4ff */
[----:B------:R2:W-:Y:S02]  /*02e0*/  UTMACCTL.PF [UR8] ;  /* 0x00000000080079b9 */ /* 0x0005e40008040000 */
[----:B------:R2:W-:Y:S02]  /*02f0*/  UTMACCTL.PF [UR4] ;  /* 0x00000000040079b9 */ /* 0x0005e40008040000 */
[----:B--2---:R-:W-:Y:S01]  /*0300*/  NOP ;  /* 0x0000000000007918 */ /* 0x004fe20000000000 */
.L_x_5:
[----:B------:R-:W-:Y:S05]  /*0310*/  BSYNC.RECONVERGENT B0 ;  /* 0x0000000000007941 */ /* 0x000fea0003800200 */
.L_x_4:
[----:B------:R-:W-:Y:S04]  /*0320*/  BSSY.RECONVERGENT B0, `(.L_x_6) ;  /* 0x000000a000007945 */ /* 0x000fe80003800200 */
        /* <DEDUP_REMOVED lines=9> */
.L_x_7:
[----:B------:R-:W-:Y:S05]  /*03c0*/  BSYNC.RECONVERGENT B0 ;  /* 0x0000000000007941 */ /* 0x000fea0003800200 */
.L_x_6:
[----:B------:R-:W2:Y:S01]  /*03d0*/  LDCU.64 UR4, c[0x0][0x888] ;  /* 0x00011100ff0477ac */ /* 0x000ea20008000a00 */
[----:B------:R-:W-:Y:S01]  /*03e0*/  PLOP3.LUT P0, PT, PT, PT, UP0, 0x80, 0x8 ;  /* 0x000000000008781c */ /* 0x000fe20003f0f008 */
[----:B------:R-:W-:-:S03]  /*03f0*/  UPLOP3.LUT UP2, UPT, UPT, UPT, UPT, 0x40, 0x4 ;  /* 0x000000000004789c */ /* 0x000fc60003f4e870 */
[----:B------:R-:W-:Y:S01]  /*0400*/  ISETP.NE.AND.EX P0, PT, RZ, UR7, PT, P0 ;  /* 0x00000007ff007c0c */ /* 0x000fe2000bf05300 */
[----:B--2---:R-:W-:-:S04]  /*0410*/  UISETP.NE.U32.AND UP3, UPT, UR4, URZ, UPT ;  /* 0x000000ff0400728c */ /* 0x004fc8000bf65070 */
[----:B------:R-:W-:-:S06]  /*0420*/  UISETP.NE.AND.EX UP3, UPT, UR5, URZ, UPT, UP3 ;  /* 0x000000ff0500728c */ /* 0x000fcc000bf65330 */
[----:B------:R-:W-:-:S13]  /*0430*/  PLOP3.LUT P1, PT, PT, PT, UP3, 0x80, 0x8 ;  /* 0x000000000008781c */ /* 0x000fda0003f2f038 */
[----:B------:R-:W-:Y:S05]  /*0440*/  @P1 BRA P0, `(.L_x_8) ;  /* 0x0000000000141947 */ /* 0x000fea0000000000 */
[----:B------:R-:W-:Y:S01]  /*0450*/  PLOP3.LUT P1, PT, PT, PT, UP1, 0x80, 0x8 ;  /* 0x000000000008781c */ /* 0x000fe20003f2f018 */
[----:B------:R-:W-:-:S12]  /*0460*/  UPLOP3.LUT UP2, UPT, UPT, UPT, UP3, 0x40, 0x4 ;  /* 0x000000000004789c */ /* 0x000fd80003f4e830 */
[----:B-----5:R-:W-:-:S13]  /*0470*/  @!P1 FSETP.EQ.AND P0, PT, R48, RZ, PT ;  /* 0x000000ff3000920b */ /* 0x020fda0003f02000 */
[----:B------:R-:W-:Y:S01]  /*0480*/  @!P1 VOTEU.ANY UP0, P0 ;  /* 0x0000000000ff9886 */ /* 0x000fe20000000100 */
[----:B------:R-:W-:-:S11]  /*0490*/  @!UP1 UPLOP3.LUT UP2, UPT, UPT, UPT, UP0, 0x80, 0x8 ;  /* 0x000000000008989c */ /* 0x000fd60003f4f000 */
.L_x_8:
[----:B------:R-:W2:Y:S01]  /*04a0*/  SHFL.IDX PT, R3, R102, RZ, 0x1f ;  /* 0x00001fff66037589 */ /* 0x000ea200000e0000 */
[----:B------:R-:W-:-:S04]  /*04b0*/  UISETP.NE.AND UP0, UPT, UR6, 0x2, UPT ;  /* 0x000000020600788c */ /* 0x000fc8000bf05270 */
[----:B------:R-:W-:Y:S01]  /*04c0*/  USEL UR14, URZ, 0x1, UP0 ;  /* 0x00000001ff0e7887 */ /* 0x000fe20008000000 */
[----:B--2---:R-:W-:-:S13]  /*04d0*/  ISETP.NE.AND P0, PT, R3, RZ, PT ;  /* 0x000000ff0300720c */ /* 0x004fda0003f05270 */
[----:B------:R-:W-:Y:S05]  /*04e0*/  @P0 BRA `(.L_x_9) ;  /* 0x0000000000680947 */ /* 0x000fea0003800000 */
[----:B------:R-:W2:Y:S01]  /*04f0*/  S2UR UR5, SR_CgaCtaId ;  /* 0x00000000000579c3 */ /* 0x000ea20000008800 */
[----:B------:R-:W-:Y:S01]  /*0500*/  UMOV UR7, 0x400 ;  /* 0x0000040000077882 */ /* 0x000fe20000000000 */
[----:B------:R-:W-:Y:S01]  /*0510*/  UMOV UR4, 0x1 ;  /* 0x0000000100047882 */ /* 0x000fe20000000000 */
[----:B------:R-:W-:Y:S01]  /*0520*/  ELECT P0, URZ, PT ;  /* 0x0000000000ff782f */ /* 0x000fe20003800000 */
[----:B------:R-:W-:-:S04]  /*0530*/  UIADD3 UR8, UPT, UPT, -UR4, 0x100000, URZ ;  /* 0x0010000004087890 */ /* 0x000fc8000fffe1ff */
[----:B------:R-:W-:Y:S02]  /*0540*/  USHF.L.U32 UR9, UR8, 0xb, URZ ;  /* 0x0000000b08097899 */ /* 0x000fe400080006ff */
[----:B------:R-:W-:Y:S02]  /*0550*/  USHF.L.U32 UR8, UR8, 0x1, URZ ;  /* 0x0000000108087899 */ /* 0x000fe400080006ff */
[----:B--2---:R-:W-:Y:S01]  /*0560*/  ULEA UR5, UR5, UR7, 0x18 ;  /* 0x0000000705057291 */ /* 0x004fe2000f8ec0ff */
[----:B------:R-:W2:Y:S11]  /*0570*/  FENCE.VIEW.ASYNC.S ;  /* 0x00000000000073c6 */ /* 0x000eb60000000000 */
[----:B--2---:R2:W3:Y:S01]  /*0580*/  SYNCS.EXCH.64 URZ, [UR5], UR8 ;  /* 0x0000000805ff75b2 */ /* 0x0044e20008000100 */
[----:B------:R2:W4:Y:S01]  /*0590*/  SYNCS.EXCH.64 URZ, [UR5+0x40], UR8 ;  /* 0x0000400805ff75b2 */ /* 0x0005220008000100 */
[----:B------:R2:W1:Y:S01]  /*05a0*/  SYNCS.EXCH.64 URZ, [UR5+0x8], UR8 ;  /* 0x0000080805ff75b2 */ /* 0x0004620008000100 */
        /* <DEDUP_REMOVED lines=12> */
[----:B------:R2:W1:Y:S02]  /*0670*/  SYNCS.EXCH.64 URZ, [UR5+0x78], UR8 ;  /* 0x0000780805ff75b2 */ /* 0x0004640008000100 */
[----:B--2---:R-:W-:Y:S01]  /*0680*/  NOP ;  /* 0x0000000000007918 */ /* 0x004fe20000000000 */
.L_x_9:
[----:B------:R-:W2:Y:S01]  /*0690*/  SHFL.IDX PT, R3, R102, RZ, 0x1f ;  /* 0x00001fff66037589 */ /* 0x000ea200000e0000 */
[----:B------:R-:W-:Y:S01]  /*06a0*/  NOP ;  /* 0x0000000000007918 */ /* 0x000fe20000000000 */
[----:B--2---:R-:W-:-:S13]  /*06b0*/  ISETP.NE.AND P0, PT, R3, 0x1, PT ;  /* 0x000000010300780c */ /* 0x004fda0003f05270 */
[----:B------:R-:W-:Y:S05]  /*06c0*/  @P0 BRA `(.L_x_10) ;  /* 0x0000000000500947 */ /* 0x000fea0003800000 */
[----:B------:R-:W2:Y:S01]  /*06d0*/  S2UR UR7, SR_CgaCtaId ;  /* 0x00000000000779c3 */ /* 0x000ea20000008800 */
[----:B------:R-:W-:Y:S01]  /*06e0*/  UMOV UR8, 0x400 ;  /* 0x0000040000087882 */ /* 0x000fe20000000000 */
[----:B------:R-:W-:Y:S01]  /*06f0*/  UMOV UR5, 0x20 ;  /* 0x0000002000057882 */ /* 0x000fe20000000000 */
[----:B------:R-:W-:Y:S01]  /*0700*/  UMOV UR4, 0x80 ;  /* 0x0000008000047882 */ /* 0x000fe20000000000 */
[----:B------:R-:W-:Y:S01]  /*0710*/  ELECT P0, URZ, PT ;  /* 0x0000000000ff782f */ /* 0x000fe20003800000 */
[----:B--2---:R-:W-:Y:S02]  /*0720*/  ULEA UR7, UR7, UR8, 0x18 ;  /* 0x0000000807077291 */ /* 0x004fe4000f8ec0ff */
[----:B------:R-:W-:-:S04]  /*0730*/  UIADD3 UR8, UPT, UPT, -UR5, 0x100000, URZ ;  /* 0x0010000005087890 */ /* 0x000fc8000fffe1ff */
[----:B------:R-:W-:Y:S02]  /*0740*/  USHF.L.U32 UR9, UR8, 0xb, URZ ;  /* 0x0000000b08097899 */ /* 0x000fe400080006ff */
[----:B------:R-:W-:Y:S02]  /*0750*/  USHF.L.U32 UR8, UR8, 0x1, URZ ;  /* 0x0000000108087899 */ /* 0x000fe400080006ff */
[----:B------:R-:W-:-:S04]  /*0760*/  UIADD3 UR4, UPT, UPT, -UR4, 0x100000, URZ ;  /* 0x0010000004047890 */ /* 0x000fc8000fffe1ff */
[----:B------:R-:W-:Y:S02]  /*0770*/  USHF.L.U32 UR5, UR4, 0xb, URZ ;  /* 0x0000000b04057899 */ /* 0x000fe400080006ff */
[----:B------:R-:W-:Y:S01]  /*0780*/  USHF.L.U32 UR4, UR4, 0x1, URZ ;  /* 0x0000000104047899 */ /* 0x000fe200080006ff */
[----:B------:R-:W2:Y:S03]  /*0790*/  FENCE.VIEW.ASYNC.S ;  /* 0x00000000000073c6 */ /* 0x000ea60000000000 */
[----:B--2---:R2:W1:Y:S08]  /*07a0*/  SYNCS.EXCH.64 URZ, [UR7+0x80], UR8 ;  /* 0x0000800807ff75b2 */ /* 0x0044700008000100 */
[----:B------:R2:W1:Y:S01]  /*07b0*/  SYNCS.EXCH.64 URZ, [UR7+0x98], UR4 ;  /* 0x0000980407ff75b2 */ /* 0x0004620008000100 */
[----:B------:R2:W1:Y:S01]  /*07c0*/  SYNCS.EXCH.64 URZ, [UR7+0x88], UR8 ;  /* 0x0000880807ff75b2 */ /* 0x0004620008000100 */
[----:B------:R2:W1:Y:S01]  /*07d0*/  SYNCS.EXCH.64 URZ, [UR7+0xa0], UR4 ;  /* 0x0000a00407ff75b2 */ /* 0x0004620008000100 */
[----:B------:R2:W1:Y:S01]  /*07e0*/  SYNCS.EXCH.64 URZ, [UR7+0x90], UR8 ;  /* 0x0000900807ff75b2 */ /* 0x0004620008000100 */
[----:B------:R2:W1:Y:S01]  /*07f0*/  SYNCS.EXCH.64 URZ, [UR7+0xa8], UR4 ;  /* 0x0000a80407ff75b2 */ /* 0x0004620008000100 */
[----:B------:R-:W-:Y:S01]  /*0800*/  NOP ;  /* 0x0000000000007918 */ /* 0x000fe20000000000 */
.L_x_10:
[----:B------:R-:W3:Y:S01]  /*0810*/  SHFL.IDX PT, R3, R102, RZ, 0x1f ;  /* 0x00001fff66037589 */ /* 0x000ee200000e0000 */
[----:B------:R-:W-:Y:S01]  /*0820*/  NOP ;  /* 0x0000000000007918 */ /* 0x000fe20000000000 */
[----:B---3--:R-:W-:-:S13]  /*0830*/  ISETP.NE.AND P0, PT, R3, 0x3, PT ;  /* 0x000000030300780c */ /* 0x008fda0003f05270 */
[----:B------:R-:W-:Y:S05]  /*0840*/  @P0 BRA `(.L_x_11) ;  /* 0x0000000000300947 */ /* 0x000fea0003800000 */
[----:B--2---:R-:W2:Y:S01]  /*0850*/  S2UR UR5, SR_CgaCtaId ;  /* 0x00000000000579c3 */ /* 0x004ea20000008800 */
        /* <DEDUP_REMOVED lines=8> */
[----:B--2---:R3:W2:Y:S01]  /*08e0*/  SYNCS.EXCH.64 URZ, [UR5+0xb0], UR8 ;  /* 0x0000b00805ff75b2 */ /* 0x0046a20008000100 */
[----:B------:R3:W1:Y:S02]  /*08f0*/  SYNCS.EXCH.64 URZ, [UR5+0xb8], UR8 ;  /* 0x0000b80805ff75b2 */ /* 0x0006640008000100 */
[----:B---3--:R-:W-:Y:S01]  /*0900*/  NOP ;  /* 0x0000000000007918 */ /* 0x008fe20000000000 */
.L_x_11:
[----:B------:R-:W3:Y:S01]  /*0910*/  SHFL.IDX PT, R3, R102, RZ, 0x1f ;  /* 0x00001fff66037589 */ /* 0x000ee200000e0000 */
[----:B------:R-:W-:Y:S01]  /*0920*/  NOP ;  /* 0x0000000000007918 */ /* 0x000fe20000000000 */
[----:B---3--:R-:W-:-:S13]  /*0930*/  ISETP.NE.AND P0, PT, R3, 0x4, PT ;  /* 0x000000040300780c */ /* 0x008fda0003f05270 */
[----:B------:R-:W-:Y:S05]  /*0940*/  @P0 BRA `(.L_x_12) ;  /* 0x00000000004c0947 */ /* 0x000fea0003800000 */
[----:B--2---:R-:W2:Y:S01]  /*0950*/  S2UR UR5, SR_CgaCtaId ;  /* 0x00000000000579c3 */ /* 0x004ea20000008800 */
[----:B------:R-:W-:Y:S01]  /*0960*/  UMOV UR8, 0xe0 ;  /* 0x000000e000087882 */ /* 0x000fe20000000000 */
[----:B------:R-:W-:Y:S01]  /*0970*/  UMOV UR7, 0x400 ;  /* 0x0000040000077882 */ /* 0x000fe20000000000 */
[----:B------:R-:W-:Y:S01]  /*0980*/  USEL UR8, UR8, 0x100, UP2 ;  /* 0x0000010008087887 */ /* 0x000fe20009000000 */
[----:B------:R-:W-:Y:S01]  /*0990*/  UMOV UR4, 0x1 ;  /* 0x0000000100047882 */ /* 0x000fe20000000000 */
[----:B------:R-:W-:Y:S01]  /*09a0*/  ELECT P0, URZ, PT ;  /* 0x0000000000ff782f */ /* 0x000fe20003800000 */
[----:B------:R-:W-:-:S04]  /*09b0*/  UIADD3 UR10, UPT, UPT, -UR4, 0x100000, URZ ;  /* 0x00100000040a7890 */ /* 0x000fc8000fffe1ff */
[----:B------:R-:W-:Y:S02]  /*09c0*/  USHF.L.U32 UR11, UR10, 0xb, URZ ;  /* 0x0000000b0a0b7899 */ /* 0x000fe400080006ff */
[----:B------:R-:W-:Y:S02]  /*09d0*/  USHF.L.U32 UR10, UR10, 0x1, URZ ;  /* 0x000000010a0a7899 */ /* 0x000fe400080006ff */
[----:B------:R-:W-:-:S04]  /*09e0*/  UIADD3 UR8, UPT, UPT, -UR8, 0x100000, URZ ;  /* 0x0010000008087890 */ /* 0x000fc8000fffe1ff */
[----:B------:R-:W-:Y:S02]  /*09f0*/  USHF.L.U32 UR9, UR8, 0xb, URZ ;  /* 0x0000000b08097899 */ /* 0x000fe400080006ff */
[----:B------:R-:W-:Y:S02]  /*0a00*/  USHF.L.U32 UR8, UR8, 0x1, URZ ;  /* 0x0000000108087899 */ /* 0x000fe400080006ff */
[----:B--2---:R-:W-:Y:S01]  /*0a10*/  ULEA UR5, UR5, UR7, 0x18 ;  /* 0x0000000705057291 */ /* 0x004fe2000f8ec0ff */
[----:B------:R-:W2:Y:S11]  /*0a20*/  FENCE.VIEW.ASYNC.S ;  /* 0x00000000000073c6 */ /* 0x000eb60000000000 */
[----:B--2---:R3:W2:Y:S01]  /*0a30*/  SYNCS.EXCH.64 URZ, [UR5+0xc0], UR10 ;  /* 0x0000c00a05ff75b2 */ /* 0x0046a20008000100 */
[----:B------:R3:W1:Y:S01]  /*0a40*/  SYNCS.EXCH.64 URZ, [UR5+0xd0], UR8 ;  /* 0x0000d00805ff75b2 */ /* 0x0006620008000100 */
[----:B------:R3:W1:Y:S01]  /*0a50*/  SYNCS.EXCH.64 URZ, [UR5+0xc8], UR10 ;  /* 0x0000c80a05ff75b2 */ /* 0x0006620008000100 */
[----:B------:R3:W1:Y:S02]  /*0a60*/  SYNCS.EXCH.64 URZ, [UR5+0xd8], UR8 ;  /* 0x0000d80805ff75b2 */ /* 0x0006640008000100 */
[----:B---3--:R-:W-:Y:S01]  /*0a70*/  NOP ;  /* 0x0000000000007918 */ /* 0x008fe20000000000 */
.L_x_12:
[----:B------:R-:W3:Y:S01]  /*0a80*/  SHFL.IDX PT, R3, R102, RZ, 0x1f ;  /* 0x00001fff66037589 */ /* 0x000ee200000e0000 */
[----:B------:R-:W-:Y:S01]  /*0a90*/  NOP ;  /* 0x0000000000007918 */ /* 0x000fe20000000000 */
[----:B---3--:R-:W-:-:S13]  /*0aa0*/  ISETP.NE.AND P0, PT, R3, 0x5, PT ;  /* 0x000000050300780c */ /* 0x008fda0003f05270 */
[----:B------:R-:W-:Y:S05]  /*0ab0*/  @P0 BRA `(.L_x_13) ;  /* 0x0000000000580947 */ /* 0x000fea0003800000 */
[----:B--2---:R-:W2:Y:S01]  /*0ac0*/  S2UR UR7, SR_CgaCtaId ;  /* 0x00000000000779c3 */ /* 0x004ea20000008800 */
        /* <DEDUP_REMOVED lines=12> */
[----:B--2---:R3:W2:Y:S08]  /*0b90*/  SYNCS.EXCH.64 URZ, [UR7+0xe0], UR8 ;  /* 0x0000e00807ff75b2 */ /* 0x0046b00008000100 */
[----:B------:R3:W1:Y:S01]  /*0ba0*/  SYNCS.EXCH.64 URZ, [UR7+0x100], UR4 ;  /* 0x0001000407ff75b2 */ /* 0x0006620008000100 */
[----:B------:R3:W1:Y:S01]  /*0bb0*/  SYNCS.EXCH.64 URZ, [UR7+0xe8], UR8 ;  /* 0x0000e80807ff75b2 */ /* 0x0006620008000100 */
[----:B------:R3:W1:Y:S01]  /*0bc0*/  SYNCS.EXCH.64 URZ, [UR7+0x108], UR4 ;  /* 0x0001080407ff75b2 */ /* 0x0006620008000100 */
[----:B------:R3:W1:Y:S01]  /*0bd0*/  SYNCS.EXCH.64 URZ, [UR7+0xf0], UR8 ;  /* 0x0000f00807ff75b2 */ /* 0x0006620008000100 */
[----:B------:R3:W1:Y:S01]  /*0be0*/  SYNCS.EXCH.64 URZ, [UR7+0x110], UR4 ;  /* 0x0001100407ff75b2 */ /* 0x0006620008000100 */
[----:B------:R3:W1:Y:S01]  /*0bf0*/  SYNCS.EXCH.64 URZ, [UR7+0xf8], UR8 ;  /* 0x0000f80807ff75b2 */ /* 0x0006620008000100 */
[----:B------:R3:W1:Y:S02]  /*0c00*/  SYNCS.EXCH.64 URZ, [UR7+0x118], UR4 ;  /* 0x0001180407ff75b2 */ /* 0x0006640008000100 */
[----:B---3--:R-:W-:Y:S01]  /*0c10*/  NOP ;  /* 0x0000000000007918 */ /* 0x008fe20000000000 */
.L_x_13:
        /* <DEDUP_REMOVED lines=18> */
.L_x_14:
[----:B--2---:R-:W2:Y:S01]  /*0d40*/  S2UR UR5, SR_CTAID.X ;  /* 0x00000000000579c3 */ /* 0x004ea20000002500 */
[----:B------:R-:W-:-:S05]  /*0d50*/  CS2R.32 R97, SR_CgaSize ;  /* 0x0000000000617805 */ /* 0x000fca0000008a00 */
[----:B------:R-:W-:-:S05]  /*0d60*/  IMAD R97, R97, -0xa0, RZ ;  /* 0xffffff6061617824 */ /* 0x000fca00078e02ff */
[----:B------:R-:W-:-:S14]  /*0d70*/  R2UR UR8, R97 ;  /* 0x00000000610872ca */ /* 0x000fdc00000e0000 */
[----:B------:R-:W3:Y:S01]  /*0d80*/  LDCU UR8, c[0x0][UR8+0x2b0] ;  /* 0x00005600080877ac */ /* 0x000ee20008000800 */
[----:B------:R-:W-:Y:S01]  /*0d90*/  NOP ;  /* 0x0000000000007918 */ /* 0x000fe20000000000 */
[----:B------:R-:W-:-:S05]  /*0da0*/  CS2R.32 R97, SR_CgaSize ;  /* 0x0000000000617805 */ /* 0x000fca0000008a00 */
[----:B------:R-:W-:-:S05]  /*0db0*/  IMAD R97, R97, -0xa0, RZ ;  /* 0xffffff6061617824 */ /* 0x000fca00078e02ff */
[----:B------:R-:W-:-:S14]  /*0dc0*/  R2UR UR7, R97 ;  /* 0x00000000610772ca */ /* 0x000fdc00000e0000 */
[----:B------:R-:W4:Y:S01]  /*0dd0*/  LDCU UR7, c[0x0][UR7+0x2b4] ;  /* 0x00005680070777ac */ /* 0x000f220008000800 */
[----:B------:R-:W1:Y:S08]  /*0de0*/  S2UR UR4, SR_CTAID.Y ;  /* 0x00000000000479c3 */ /* 0x000e700000002600 */
[----:B------:R-:W4:Y:S01]  /*0df0*/  LDC R13, c[0x0][0xb24] ;  /* 0x0002c900ff0d7b82 */ /* 0x000f220000000800 */
[----:B--2---:R-:W-:-:S02]  /*0e00*/  I2FP.F32.U32 R97, UR5 ;  /* 0x0000000500617c45 */ /* 0x004fc40008201000 */
[----:B------:R-:W-:-:S05]  /*0e10*/  CS2R.32 R4, SR_CgaSize ;  /* 0x0000000000047805 */ /* 0x000fca0000008a00 */
[----:B------:R-:W-:-:S06]  /*0e20*/  IMAD R4, R4, -0xa0, RZ ;  /* 0xffffff6004047824 */ /* 0x000fcc00078e02ff */
[----:B------:R-:W2:Y:S01]  /*0e30*/  LDC R4, c[0x0][R4+0x2a0] ;  /* 0x0000a80004047b82 */ /* 0x000ea20000000800 */
[----:B---3--:R-:W-:Y:S01]  /*0e40*/  FMUL R97, R97, UR8 ;  /* 0x0000000861617c20 */ /* 0x008fe20008400000 */
[----:B-1----:R-:W-:Y:S02]  /*0e50*/  I2FP.F32.U32 R96, UR4 ;  /* 0x0000000400607c45 */ /* 0x002fe40008201000 */
[----:B------:R-:W-:-:S05]  /*0e60*/  CS2R.32 R3, SR_CgaSize ;  /* 0x0000000000037805 */ /* 0x000fca0000008a00 */
[----:B------:R-:W-:-:S06]  /*0e70*/  IMAD R3, R3, -0xa0, RZ ;  /* 0xffffff6003037824 */ /* 0x000fcc00078e02ff */
[----:B------:R-:W1:Y:S01]  /*0e80*/  LDC R3, c[0x0][R3+0x2a4] ;  /* 0x0000a90003037b82 */ /* 0x000e620000000800 */
[----:B------:R-:W3:Y:S01]  /*0e90*/  F2I.U32.TRUNC.NTZ R97, R97 ;  /* 0x0000006100617305 */ /* 0x000ee2000020f000 */
[----:B----4-:R-:W-:-:S06]  /*0ea0*/  FMUL R96, R96, UR7 ;  /* 0x0000000760607c20 */ /* 0x010fcc0008400000 */
[----:B------:R-:W-:Y:S01]  /*0eb0*/  BAR.SYNC.DEFER_BLOCKING 0x0 ;  /* 0x0000000000007b1d */ /* 0x000fe20000010000 */
[----:B------:R-:W-:-:S05]  /*0ec0*/  ISETP.GE.AND P0, PT, R13, 0x1, PT ;  /* 0x000000010d00780c */ /* 0x000fca0003f06270 */
[----:B------:R-:W4:Y:S02]  /*0ed0*/  F2I.U32.TRUNC.NTZ R96, R96 ;  /* 0x0000006000607305 */ /* 0x000f24000020f000 */
[----:B------:R-:W1:Y:S01]  /*0ee0*/  S2UR UR36, SR_CTAID.Z ;  /* 0x00000000002479c3 */ /* 0x000e620000002700 */
[----:B---3--:R-:W-:-:S05]  /*0ef0*/  IADD3 R97, PT, PT, -R97, RZ, RZ ;  /* 0x000000ff61617210 */ /* 0x008fca0007ffe1ff */
[----:B--2---:R-:W-:Y:S01]  /*0f00*/  IMAD R97, R4, R97, UR5 ;  /* 0x0000000504617e24 */ /* 0x004fe2000f8e0261 */
[----:B------:R-:W-:Y:S02]  /*0f10*/  MOV R4, UR5 ;  /* 0x0000000500047c02 */ /* 0x000fe40008000f00 */
[----:B----4-:R-:W-:-:S05]  /*0f20*/  IADD3 R96, PT, PT, -R96, RZ, RZ ;  /* 0x000000ff60607210 */ /* 0x010fca0007ffe1ff */
[----:B-1----:R-:W-:Y:S01]  /*0f30*/  IMAD R96, R3, R96, UR4 ;  /* 0x0000000403607e24 */ /* 0x002fe2000f8e0260 */
[----:B------:R-:W-:Y:S01]  /*0f40*/  MOV R3, UR4 ;  /* 0x0000000400037c02 */ /* 0x000fe20008000f00 */
[----:B------:R-:W-:Y:S06]  /*0f50*/  @!P0 BRA `(.L_x_15) ;  /* 0x0000000000b88947 */ /* 0x000fec0003800000 */
[----:B------:R-:W1:Y:S01]  /*0f60*/  LDC.64 R8, c[0x0][0xb18] ;  /* 0x0002c600ff087b82 */ /* 0x000e620000000a00 */
[----:B------:R-:W-:-:S07]  /*0f70*/  ISETP.NE.AND P0, PT, R13, 0x1, PT ;  /* 0x000000010d00780c */ /* 0x000fce0003f05270 */
[----:B------:R-:W2:Y:S08]  /*0f80*/  LDC R12, c[0x0][0xb0c] ;  /* 0x0002c300ff0c7b82 */ /* 0x000eb00000000800 */
[----:B------:R-:W3:Y:S08]  /*0f90*/  LDC R15, c[0x0][0x370] ;  /* 0x0000dc00ff0f7b82 */ /* 0x000ef00000000800 */
[----:B------:R-:W4:Y:S01]  /*0fa0*/  LDC R14, c[0x0][0x374] ;  /* 0x0000dd00ff0e7b82 */ /* 0x000f220000000800 */
[----:B-1----:R-:W-:-:S07]  /*0fb0*/  ISETP.NE.AND P1, PT, R8, 0x1, PT ;  /* 0x000000010800780c */ /* 0x002fce0003f25270 */
[----:B------:R-:W3:Y:S01]  /*0fc0*/  LDC.64 R10, c[0x0][0xb10] ;  /* 0x0002c400ff0a7b82 */ /* 0x000ee20000000a00 */
[----:B--2---:R-:W-:-:S07]  /*0fd0*/  ISETP.NE.AND P2, PT, R12, 0x1, PT ;  /* 0x000000010c00780c */ /* 0x004fce0003f45270 */
[----:B------:R-:W1:Y:S08]  /*0fe0*/  LDC R5, c[0x0][0xb20] ;  /* 0x0002c800ff057b82 */ /* 0x000e700000000800 */
[----:B------:R-:W2:Y:S01]  /*0ff0*/  LDC.64 R6, c[0x0][0xb28] ;  /* 0x0002ca00ff067b82 */ /* 0x000ea20000000a00 */
[----:B----4-:R-:W-:-:S04]  /*1000*/  IMAD.HI.U32 R16, R14, R9, RZ ;  /* 0x000000090e107227 */ /* 0x010fc800078e00ff */
[----:B------:R-:W-:-:S04]  /*1010*/  IMAD.HI.U32 R9, R3, R9, RZ ;  /* 0x0000000903097227 */ /* 0x000fc800078e00ff */
[----:B---3--:R-:W-:-:S05]  /*1020*/  IMAD.HI.U32 R17, R15, R10, RZ ;  /* 0x0000000a0f117227 */ /* 0x008fca00078e00ff */
[----:B------:R-:W-:Y:S01]  /*1030*/  @P2 SHF.R.U32.HI R15, RZ, R11, R17 ;  /* 0x0000000bff0f2219 */ /* 0x000fe20000011611 */
[----:B------:R-:W-:Y:S01]  /*1040*/  IMAD.HI.U32 R17, R4, R10, RZ ;  /* 0x0000000a04117227 */ /* 0x000fe200078e00ff */
[-C--:B-1----:R-:W-:Y:S02]  /*1050*/  @P1 SHF.R.U32.HI R14, RZ, R5.reuse, R16 ;  /* 0x00000005ff0e1219 */ /* 0x082fe40000011610 */
[----:B------:R-:W-:Y:S02]  /*1060*/  SHF.R.U32.HI R9, RZ, R5, R9 ;  /* 0x00000005ff097219 */ /* 0x000fe40000011609 */
[----:B------:R-:W-:Y:S02]  /*1070*/  SHF.R.U32.HI R17, RZ, R11, R17 ;  /* 0x0000000bff117219 */ /* 0x000fe40000011611 */
[----:B------:R-:W-:Y:S01]  /*1080*/  SEL R9, R3, R9, !P1 ;  /* 0x0000000903097207 */ /* 0x000fe20004800000 */
[----:B--2---:R-:W-:Y:S01]  /*1090*/  IMAD.HI.U32 R16, R14, R6, RZ ;  /* 0x000000060e107227 */ /* 0x004fe200078e00ff */
[----:B------:R-:W-:-:S03]  /*10a0*/  SEL R17, R4, R17, !P2 ;  /* 0x0000001104117207 */ /* 0x000fc60005000000 */
[----:B------:R-:W-:Y:S01]  /*10b0*/  IMAD.HI.U32 R10, R15, R6, RZ ;  /* 0x000000060f0a7227 */ /* 0x000fe200078e00ff */
[----:B------:R-:W-:-:S04]  /*10c0*/  @P0 SHF.R.U32.HI R14, RZ, R7, R16 ;  /* 0x00000007ff0e0219 */ /* 0x000fc80000011610 */
[----:B------:R-:W-:Y:S01]  /*10d0*/  @P0 SHF.R.U32.HI R15, RZ, R7, R10 ;  /* 0x00000007ff0f0219 */ /* 0x000fe2000001160a */
[----:B------:R-:W-:-:S04]  /*10e0*/  IMAD R14, R14, R13, RZ ;  /* 0x0000000d0e0e7224 */ /* 0x000fc800078e02ff */
[----:B------:R-:W-:Y:S01]  /*10f0*/  IMAD R5, R15, R13, RZ ;  /* 0x0000000d0f057224 */ /* 0x000fe200078e02ff */
[----:B------:R-:W-:-:S04]  /*1100*/  ISETP.GE.AND P1, PT, R9, R14, PT ;  /* 0x0000000e0900720c */ /* 0x000fc80003f26270 */
[----:B------:R-:W-:Y:S01]  /*1110*/  ISETP.GE.OR P1, PT, R17, R5, P1 ;  /* 0x000000051100720c */ /* 0x000fe20000f26670 */
[----:B------:R-:W-:-:S05]  /*1120*/  IMAD.HI.U32 R5, R9, R6, RZ ;  /* 0x0000000609057227 */ /* 0x000fca00078e00ff */
[----:B------:R-:W-:-:S04]  /*1130*/  SHF.R.U32.HI R5, RZ, R7, R5 ;  /* 0x00000007ff057219 */ /* 0x000fc80000011605 */
[----:B------:R-:W-:-:S03]  /*1140*/  SEL R5, R9, R5, !P0 ;  /* 0x0000000509057207 */ /* 0x000fc60004000000 */
[----:B------:R-:W-:Y:S01]  /*1150*/  @!P1 IMAD.HI.U32 R10, R17, R6, RZ ;  /* 0x00000006110a9227 */ /* 0x000fe200078e00ff */
[----:B------:R-:W-:-:S04]  /*1160*/  IADD3 R6, PT, PT, -R5, RZ, RZ ;  /* 0x000000ff05067210 */ /* 0x000fc80007ffe1ff */
[----:B------:R-:W-:Y:S01]  /*1170*/  @!P1 SHF.R.U32.HI R7, RZ, R7, R10 ;  /* 0x00000007ff079219 */ /* 0x000fe2000001160a */
[----:B------:R-:W-:Y:S01]  /*1180*/  IMAD R6, R13, R6, R9 ;  /* 0x000000060d067224 */ /* 0x000fe200078e0209 */
[----:B------:R-:W-:Y:S02]  /*1190*/  IADD3 R10, PT, PT, -R9, RZ, RZ ;  /* 0x000000ff090a7210 */ /* 0x000fe40007ffe1ff */
[----:B------:R-:W-:-:S03]  /*11a0*/  @!P1 SEL R7, R17, R7, !P0 ;  /* 0x0000000711079207 */ /* 0x000fc60004000000 */
[----:B------:R-:W-:Y:S02]  /*11b0*/  IMAD R3, R8, R10, R3 ;  /* 0x0000000a08037224 */ /* 0x000fe400078e0203 */
[--C-:B------:R-:W-:Y:S02]  /*11c0*/  @!P1 IMAD.IADD R5, R5, 0x1, -R7.reuse ;  /* 0x0000000105059824 */ /* 0x100fe400078e0a07 */
[----:B------:R-:W-:Y:S01]  /*11d0*/  @!P1 IMAD R7, R6, R15, R7 ;  /* 0x0000000f06079224 */ /* 0x000fe200078e0207 */
[----:B------:R-:W-:Y:S01]  /*11e0*/  IADD3 R6, PT, PT, -R17, RZ, RZ ;  /* 0x000000ff11067210 */ /* 0x000fe20007ffe1ff */
[----:B------:R-:W-:Y:S02]  /*11f0*/  @!P1 IMAD R9, R5, R13, R17 ;  /* 0x0000000d05099224 */ /* 0x000fe400078e0211 */
[----:B------:R-:W-:Y:S02]  /*1200*/  @!P1 IMAD.MOV.U32 R17, RZ, RZ, R7 ;  /* 0x000000ffff119224 */ /* 0x000fe400078e0007 */
[----:B------:R-:W-:-:S02]  /*1210*/  IMAD R4, R12, R6, R4 ;  /* 0x000000060c047224 */ /* 0x000fc400078e0204 */
[----:B------:R-:W-:Y:S02]  /*1220*/  IMAD R3, R9, R8, R3 ;  /* 0x0000000809037224 */ /* 0x000fe400078e0203 */
[----:B------:R-:W-:Y:S02]  /*1230*/  IMAD R4, R17, R12, R4 ;  /* 0x0000000c11047224 */ /* 0x000fe400078e0204 */
.L_x_15:
[----:B------:R-:W1:Y:S01]  /*1240*/  LDCU UR4, c[0x0][0xb30] ;  /* 0x00016600ff0477ac */ /* 0x000e620008000800 */
[----:B------:R-:W2:Y:S08]  /*1250*/  S2UR UR46, SR_CgaCtaId ;  /* 0x00000000002e79c3 */ /* 0x000eb00000008800 */
[----:B------:R-:W3:Y:S01]  /*1260*/  LDC R40, c[0x0][0xb24] ;  /* 0x0002c900ff287b82 */ /* 0x000ee20000000800 */
[----:B-1----:R-:W-:-:S09]  /*1270*/  UISETP.NE.AND UP0, UPT, UR4, 0x1, UPT ;  /* 0x000000010400788c */ /* 0x002fd2000bf05270 */
[----:B--2---:R-:W-:Y:S05]  /*1280*/  BRA.U UP0, `(.L_x_16) ;  /* 0x0000000100407547 */ /* 0x004fea000b800000 */
[----:B------:R-:W1:Y:S08]  /*1290*/  LDC.64 R8, c[0x0][0xb10] ;  /* 0x0002c400ff087b82 */ /* 0x000e700000000a00 */
[----:B------:R-:W2:Y:S08]  /*12a0*/  LDC.64 R6, c[0x0][0xb18] ;  /* 0x0002c600ff067b82 */ /* 0x000eb00000000a00 */
[----:B------:R-:W4:Y:S08]  /*12b0*/  LDC R5, c[0x0][0xb20] ;  /* 0x0002c800ff057b82 */ /* 0x000f300000000800 */
[----:B------:R-:W3:Y:S01]  /*12c0*/  LDC R10, c[0x0][0xb0c] ;  /* 0x0002c300ff0a7b82 */ /* 0x000ee20000000800 */
[----:B-1----:R-:W-:-:S05]  /*12d0*/  IMAD.HI.U32 R8, R4, R8, RZ ;  /* 0x0000000804087227 */ /* 0x002fca00078e00ff */
[----:B------:R-:W-:Y:S01]  /*12e0*/  SHF.R.U32.HI R8, RZ, R9, R8 ;  /* 0x00000009ff087219 */ /* 0x000fe20000011608 */
[----:B--2---:R-:W-:Y:S01]  /*12f0*/  IMAD.HI.U32 R7, R3, R7, RZ ;  /* 0x0000000703077227 */ /* 0x004fe200078e00ff */
[----:B------:R-:W-:-:S04]  /*1300*/  ISETP.NE.AND P0, PT, R6, 0x1, PT ;  /* 0x000000010600780c */ /* 0x000fc80003f05270 */
[----:B----4-:R-:W-:-:S04]  /*1310*/  SHF.R.U32.HI R5, RZ, R5, R7 ;  /* 0x00000005ff057219 */ /* 0x010fc80000011607 */
[----:B------:R-:W-:Y:S02]  /*1320*/  SEL R5, R3, R5, !P0 ;  /* 0x0000000503057207 */ /* 0x000fe40004000000 */
[----:B---3--:R-:W-:-:S04]  /*1330*/  ISETP.NE.AND P1, PT, R10, 0x1, PT ;  /* 0x000000010a00780c */ /* 0x008fc80003f25270 */
[----:B------:R-:W-:-:S05]  /*1340*/  SEL R8, R4, R8, !P1 ;  /* 0x0000000804087207 */ /* 0x000fca0004800000 */
[----:B------:R-:W-:Y:S02]  /*1350*/  IMAD.IADD R7, R5, 0x1, -R8 ;  /* 0x0000000105077824 */ /* 0x000fe400078e0a08 */
[----:B------:R-:W-:Y:S02]  /*1360*/  IMAD.IADD R5, R8, 0x1, -R5 ;  /* 0x0000000108057824 */ /* 0x000fe400078e0a05 */
[----:B------:R-:W-:Y:S02]  /*1370*/  IMAD R4, R7, R10, R4 ;  /* 0x0000000a07047224 */ /* 0x000fe400078e0204 */
[----:B------:R-:W-:Y:S02]  /*1380*/  IMAD R3, R5, R6, R3 ;  /* 0x0000000605037224 */ /* 0x000fe400078e0203 */
.L_x_16:
[----:B------:R-:W-:Y:S01]  /*1390*/  BAR.SYNC.DEFER_BLOCKING 0x0 ;  /* 0x0000000000007b1d */ /* 0x000fe20000010000 */
[----:B------:R-:W-:Y:S01]  /*13a0*/  UISETP.NE.AND UP0, UPT, UR6, 0x2, UPT ;  /* 0x000000020600788c */ /* 0x000fe2000bf05270 */
[----:B------:R-:W-:Y:S02]  /*13b0*/  ISETP.NE.OR P5, PT, R2, 0x2, !P5 ;  /* 0x000000020200780c */ /* 0x000fe40006fa5670 */
[----:B------:R-:W-:-:S06]  /*13c0*/  LOP3.LUT R2, R0, 0x1f, RZ, 0xc0, !PT ;  /* 0x0000001f00027812 */ /* 0x000fcc00078ec0ff */
[----:B------:R-:W-:Y:S05]  /*13d0*/  BRA.U UP0, `(.L_x_17) ;  /* 0x0000001100e87547 */ /* 0x000fea000b800000 */
[----:B------:R-:W1:Y:S01]  /*13e0*/  LDCU UR13, c[0x0][0x38c] ;  /* 0x00007180ff0d77ac */ /* 0x000e620008000800 */
[----:B------:R-:W2:Y:S01]  /*13f0*/  LDC R8, c[0x0][0x370] ;  /* 0x0000dc00ff087b82 */ /* 0x000ea20000000800 */
[----:B------:R-:W-:Y:S01]  /*1400*/  HFMA2 R14, -RZ, RZ, 0, 0 ;  /* 0x00000000ff0e7431 */ /* 0x000fe200000001ff */
[----:B------:R-:W-:Y:S01]  /*1410*/  ISETP.EQ.OR P4, PT, R2, RZ, P5 ;  /* 0x000000ff0200720c */ /* 0x000fe20002f82670 */
[----:B------:R-:W-:Y:S01]  /*1420*/  IMAD.MOV.U32 R15, RZ, RZ, 0x1 ;  /* 0x00000001ff0f7424 */ /* 0x000fe200078e00ff */
[----:B------:R-:W-:Y:S01]  /*1430*/  CS2R R12, SRZ ;  /* 0x00000000000c7805 */ /* 0x000fe2000001ff00 */
[----:B------:R-:W-:Y:S01]  /*1440*/  IMAD.MOV.U32 R11, RZ, RZ, 0x1 ;  /* 0x00000001ff0b7424 */ /* 0x000fe200078e00ff */
[----:B------:R-:W4:Y:S02]  /*1450*/  LDCU.64 UR22, c[0x0][0x348] ;  /* 0x00006900ff1677ac */ /* 0x000f240008000a00 */
[----:B------:R-:W2:Y:S01]  /*1460*/  LDC R0, c[0x0][0x374] ;  /* 0x0000dd00ff007b82 */ /* 0x000ea20000000800 */
[----:B------:R-:W-:Y:S01]  /*1470*/  UMOV UR6, URZ ;  /* 0x000000ff00067c82 */ /* 0x000fe20008000000 */
[----:B-1----:R-:W-:-:S04]  /*1480*/  UIADD3 UR5, UPT, UPT, UR13, 0x3f, URZ ;  /* 0x0000003f0d057890 */ /* 0x002fc8000fffe0ff */
[----:B------:R-:W-:-:S04]  /*1490*/  USHF.R.S32.HI UR4, URZ, 0x1f, UR5 ;  /* 0x0000001fff047899 */ /* 0x000fc80008011405 */
[----:B------:R-:W-:-:S04]  /*14a0*/  ULEA.HI UR4, UR4, UR5, URZ, 0x6 ;  /* 0x0000000504047291 */ /* 0x000fc8000f8f30ff */
[----:B------:R-:W-:Y:S02]  /*14b0*/  USHF.R.S32.HI UR15, URZ, 0x6, UR4 ;  /* 0x00000006ff0f7899 */ /* 0x000fe40008011404 */
[----:B------:R-:W-:Y:S02]  /*14c0*/  UIADD3 UR4, UPT, UPT, UR13, -0x1, URZ ;  /* 0xffffffff0d047890 */ /* 0x000fe4000fffe0ff */
[----:B------:R-:W-:Y:S02]  /*14d0*/  UISETP.LT.U32.AND UP0, UPT, UR15, 0x8, UPT ;  /* 0x000000080f00788c */ /* 0x000fe4000bf01070 */
[----:B------:R-:W-:Y:S02]  /*14e0*/  UISETP.GE.U32.AND UP1, UPT, UR4, -0x7f, UPT ;  /* 0xffffff810400788c */ /* 0x000fe4000bf26070 */
[----:B------:R-:W-:Y:S02]  /*14f0*/  USEL UR14, UR15, 0x8, UP0 ;  /* 0x000000080f0e7887 */ /* 0x000fe40008000000 */
[----:B------:R-:W-:-:S02]  /*1500*/  UIADD3 UR13, UPT, UPT, UR13, 0x7e, URZ ;  /* 0x0000007e0d0d7890 */ /* 0x000fc4000fffe0ff */
[----:B------:R-:W-:Y:S02]  /*1510*/  UIADD3 UR5, UPT, UPT, UR14, -0x1, URZ ;  /* 0xffffffff0e057890 */ /* 0x000fe4000fffe0ff */
[----:B------:R-:W-:-:S03]  /*1520*/  UIADD3 UR7, UPT, UPT, UR15, -UR14, URZ ;  /* 0x8000000e0f077290 */ /* 0x000fc6000fffe0ff */
[----:B------:R-:W-:-:S04]  /*1530*/  @UP1 UIADD3 UR5, UPT, UPT, UR14, URZ, URZ ;  /* 0x000000ff0e051290 */ /* 0x000fc8000fffe0ff */
[----:B----4-:R-:W-:-:S12]  /*1540*/  UIADD3 UR5, UPT, UPT, UR5, 0x1, URZ ;  /* 0x0000000105057890 */ /* 0x010fd8000fffe0ff */
.L_x_35:
[----:B------:R-:W-:Y:S01]  /*1550*/  UISETP.NE.AND UP0, UPT, UR46, URZ, UPT ;  /* 0x000000ff2e00728c */ /* 0x000fe2000bf05270 */
[----:B------:R-:W1:Y:S08]  /*1560*/  S2UR UR46, SR_CgaCtaId ;  /* 0x00000000002e79c3 */ /* 0x000e700000008800 */
[----:B------:R-:W-:Y:S05]  /*1570*/  BRA.U UP0, `(.L_x_18) ;  /* 0x0000000100347547 */ /* 0x000fea000b800000 */
[----:B------:R-:W4:Y:S01]  /*1580*/  S2R R2, SR_CgaCtaId ;  /* 0x0000000000027919 */ /* 0x000f220000008800 */
[----:B------:R-:W-:-:S04]  /*1590*/  MOV R5, 0x400 ;  /* 0x0000040000057802 */ /* 0x000fc80000000f00 */
[----:B----4-:R-:W-:Y:S02]  /*15a0*/  LEA R2, R2, R5, 0x18 ;  /* 0x0000000502027211 */ /* 0x010fe400078ec0ff */
[----:B------:R-:W-:-:S03]  /*15b0*/  SHF.L.U32 R5, R11, 0x1f, RZ ;  /* 0x0000001f0b057819 */ /* 0x000fc600000006ff */
[----:B------:R-:W-:-:S04]  /*15c0*/  IMAD R2, R12, 0x8, R2 ;  /* 0x000000080c027824 */ /* 0x000fc800078e0202 */
[----:B------:R-:W4:Y:S02]  /*15d0*/  SYNCS.PHASECHK.TRANS64.TRYWAIT P0, [R2+URZ+0x130], R5 ;  /* 0x00013005020075a7 */ /* 0x000f2400080011ff */
[----:B----4-:R-:W-:Y:S05]  /*15e0*/  @!P0 BRA `(.L_x_19) ;  /* 0x0000006000d88947 */ /* 0x010fea0003800000 */
.L_x_121:
[----:B------:R-:W-:Y:S01]  /*15f0*/  VIADD R12, R12, 0x1 ;  /* 0x000000010c0c7836 */ /* 0x000fe20000000000 */
[----:B------:R4:W-:Y:S04]  /*1600*/  SYNCS.ARRIVE.TRANS64.A1T0 RZ, [R2+URZ+0x120], RZ ;  /* 0x000120ff02ff79a7 */ /* 0x0009e800081000ff */
[----:B------:R-:W-:-:S04]  /*1610*/  ISETP.NE.AND P0, PT, R12, 0x2, PT ;  /* 0x000000020c00780c */ /* 0x000fc80003f05270 */
[----:B------:R-:W-:Y:S02]  /*1620*/  SEL R12, R12, RZ, P0 ;  /* 0x000000ff0c0c7207 */ /* 0x000fe40000000000 */
[----:B----4-:R-:W-:-:S04]  /*1630*/  SEL R2, RZ, 0x1, P0 ;  /* 0x00000001ff027807 */ /* 0x010fc80000000000 */
[----:B------:R-:W-:-:S07]  /*1640*/  LOP3.LUT R11, R11, R2, RZ, 0x3c, !PT ;  /* 0x000000020b0b7212 */ /* 0x000fce00078e3cff */
.L_x_18:
[----:B------:R-:W-:Y:S01]  /*1650*/  UMOV UR4, 0x400 ;  /* 0x0000040000047882 */ /* 0x000fe20000000000 */
[----:B------:R-:W-:Y:S01]  /*1660*/  SHF.L.U32 R2, R15, 0x1f, RZ ;  /* 0x0000001f0f027819 */ /* 0x000fe200000006ff */
[----:B-1----:R-:W-:Y:S01]  /*1670*/  ULEA UR4, UR46, UR4, 0x18 ;  /* 0x000000042e047291 */ /* 0x002fe2000f8ec0ff */
[----:B------:R-:W-:Y:S01]  /*1680*/  R2UR UR35, R4 ;  /* 0x00000000042372ca */ /* 0x000fe200000e0000 */
[----:B------:R-:W-:Y:S01]  /*1690*/  UISETP.GE.U32.AND UP0, UPT, UR13, 0x7f, UPT ;  /* 0x0000007f0d00788c */ /* 0x000fe2000bf06070 */
[----:B------:R-:W-:Y:S01]  /*16a0*/  R2UR UR11, R3 ;  /* 0x00000000030b72ca */ /* 0x000fe200000e0000 */
[----:B------:R-:W-:Y:S01]  /*16b0*/  ULEA UR8, UR6, UR4, 0x3 ;  /* 0x0000000406087291 */ /* 0x000fe2000f8e18ff */
[----:B------:R-:W-:-:S08]  /*16c0*/  UMOV UR24, URZ ;  /* 0x000000ff00187c82 */ /* 0x000fd00008000000 */
[----:B------:R1:W4:Y:S01]  /*16d0*/  SYNCS.PHASECHK.TRANS64.TRYWAIT P0, [UR8+0x40], R2 ;  /* 0x00004002ff0075a7 */ /* 0x0003220008001108 */
[----:B------:R-:W-:Y:S02]  /*16e0*/  USHF.L.U32 UR35, UR35, 0x7, URZ ;  /* 0x0000000723237899 */ /* 0x000fe400080006ff */
[----:B------:R-:W-:Y:S01]  /*16f0*/  USHF.L.U32 UR11, UR11, 0x6, URZ ;  /* 0x000000060b0b7899 */ /* 0x000fe200080006ff */
[----:B------:R-:W-:Y:S11]  /*1700*/  BRA.U !UP0, `(.L_x_20) ;  /* 0x0000000108a87547 */ /* 0x000ff6000b800000 */
[----:B------:R-:W-:Y:S01]  /*1710*/  UMOV UR16, URZ ;  /* 0x000000ff00107c82 */ /* 0x000fe20008000000 */
[----:B------:R-:W-:-:S05]  /*1720*/  UMOV UR17, UR6 ;  /* 0x0000000600117c82 */ /* 0x000fca0008000000 */
.L_x_25:
[----:B-1----:R-:W-:Y:S01]  /*1730*/  ULEA UR33, UR17, UR4, 0x3 ;  /* 0x0000000411217291 */ /* 0x002fe2000f8e18ff */
[----:B----4-:R-:W-:Y:S01]  /*1740*/  @!P5 MOV R3, 0x6000 ;  /* 0x000060000003d802 */ /* 0x010fe20000000f00 */
[----:B----4-:R-:W-:Y:S10]  /*1750*/  @P0 BRA `(.L_x_21) ;  /* 0x00000000000c0947 */ /* 0x010ff40003800000 */
[----:B------:R-:W-:-:S04]  /*1760*/  SHF.L.U32 R4, R15, 0x1f, RZ ;  /* 0x0000001f0f047819 */ /* 0x000fc800000006ff */
[----:B------:R-:W4:Y:S02]  /*1770*/  SYNCS.PHASECHK.TRANS64.TRYWAIT P0, [UR33+0x40], R4 ;  /* 0x00004004ff0075a7 */ /* 0x000f240008001121 */
[----:B----4-:R-:W-:Y:S05]  /*1780*/  @!P0 BRA `(.L_x_22) ;  /* 0x0000006000848947 */ /* 0x010fea0003800000 */
.L_x_21:
[----:B------:R4:W-:Y:S01]  /*1790*/  @!P5 SYNCS.ARRIVE.TRANS64 RZ, [UR33], R3 ;  /* 0x00000003ffffd9a7 */ /* 0x0009e20008000021 */
[----:B------:R-:W-:Y:S04]  /*17a0*/  BSSY.RECONVERGENT B0, `(.L_x_23) ;  /* 0x0000003000007945 */ /* 0x000fe80003800200 */
[----:B------:R-:W-:Y:S05]  /*17b0*/  @P4 BRA `(.L_x_24) ;  /* 0x0000000000044947 */ /* 0x000fea0003800000 */
[----:B------:R-:W-:Y:S05]  /*17c0*/  BPT.TRAP 0x1 ;  /* 0x000000040000795c */ /* 0x000fea0000300000 */
.L_x_24:
[----:B------:R-:W-:Y:S05]  /*17d0*/  BSYNC.RECONVERGENT B0 ;  /* 0x0000000000007941 */ /* 0x000fea0003800200 */
.L_x_23:
[----:B------:R-:W-:Y:S02]  /*17e0*/  UIADD3 UR6, UPT, UPT, UR17, 0x1, URZ ;  /* 0x0000000111067890 */ /* 0x000fe4000fffe0ff */
[----:B------:R-:W-:Y:S02]  /*17f0*/  ULEA UR32, UR17, UR4, 0xe ;  /* 0x0000000411207291 */ /* 0x000fe4000f8e70ff */
[----:B------:R-:W-:Y:S02]  /*1800*/  UISETP.NE.AND UP0, UPT, UR6, 0x8, UPT ;  /* 0x000000080600788c */ /* 0x000fe4000bf05270 */
[----:B------:R-:W-:Y:S02]  /*1810*/  UIADD3 UR26, UP1, UPT, UR22, 0x80, URZ ;  /* 0x00000080161a7890 */ /* 0x000fe4000ff3e0ff */
[----:B------:R-:W-:Y:S02]  /*1820*/  USEL UR9, URZ, 0x1, UP0 ;  /* 0x00000001ff097887 */ /* 0x000fe40008000000 */
[----:B------:R-:W-:-:S02]  /*1830*/  USEL UR6, UR6, URZ, UP0 ;  /* 0x000000ff06067287 */ /* 0x000fc40008000000 */
[----:B------:R-:W-:Y:S02]  /*1840*/  UIADD3 UR20, UP0, UPT, UR22, 0x180, URZ ;  /* 0x0000018016147890 */ /* 0x000fe4000ff1e0ff */
[----:B------:R-:W-:Y:S01]  /*1850*/  ULEA UR8, UR6, UR4, 0x3 ;  /* 0x0000000406087291 */ /* 0x000fe2000f8e18ff */
[----:B------:R-:W-:Y:S01]  /*1860*/  LOP3.LUT R15, R15, UR9, RZ, 0x3c, !PT ;  /* 0x000000090f0f7c12 */ /* 0x000fe2000f8e3cff */
[----:B------:R-:W-:Y:S02]  /*1870*/  USHF.L.U32 UR34, UR16, 0x6, URZ ;  /* 0x0000000610227899 */ /* 0x000fe400080006ff */
[----:B------:R-:W-:Y:S01]  /*1880*/  UIADD3.X UR27, UPT, UPT, URZ, UR23, URZ, UP1, !UPT ;  /* 0x00000017ff1b7290 */ /* 0x000fe20008ffe4ff */
[----:B-1----:R-:W-:Y:S01]  /*1890*/  SHF.L.U32 R2, R15, 0x1f, RZ ;  /* 0x0000001f0f027819 */ /* 0x002fe200000006ff */
[----:B------:R-:W-:Y:S02]  /*18a0*/  UIADD3 UR32, UPT, UPT, UR32, 0x6400, URZ ;  /* 0x0000640020207890 */ /* 0x000fe4000fffe0ff */
[----:B------:R-:W-:Y:S01]  /*18b0*/  UIADD3.X UR21, UPT, UPT, URZ, UR23, URZ, UP0, !UPT ;  /* 0x00000017ff157290 */ /* 0x000fe200087fe4ff */
[----:B------:R1:W1:Y:S01]  /*18c0*/  SYNCS.PHASECHK.TRANS64.TRYWAIT P0, [UR8+0x40], R2 ;  /* 0x00004002ff0075a7 */ /* 0x0002620008001108 */
[----:B------:R-:W-:Y:S01]  /*18d0*/  ULEA UR8, UR17, UR4, 0xd ;  /* 0x0000000411087291 */ /* 0x000fe2000f8e68ff */
[----:B------:R-:W-:Y:S01]  /*18e0*/  UMOV UR18, 0x0 ;  /* 0x0000000000127882 */ /* 0x000fe20000000000 */
[----:B------:R-:W-:-:S02]  /*18f0*/  UMOV UR19, 0x10000000 ;  /* 0x1000000000137882 */ /* 0x000fc40000000000 */
[----:B------:R-:W-:Y:S01]  /*1900*/  UIADD3 UR8, UPT, UPT, UR8, 0x26400, URZ ;  /* 0x0002640008087890 */ /* 0x000fe2000fffe0ff */
[----:B------:R1:W-:Y:S01]  /*1910*/  UTMALDG.3D [UR32], [UR26], desc[UR18] ;  /* 0x000012201a0075b4 */ /* 0x0003e20008011000 */
[----:B------:R-:W-:Y:S01]  /*1920*/  UMOV UR12, UR36 ;  /* 0x00000024000c7c82 */ /* 0x000fe20008000000 */
[----:B------:R-:W-:Y:S01]  /*1930*/  UMOV UR9, UR33 ;  /* 0x0000002100097c82 */ /* 0x000fe20008000000 */
[----:B------:R-:W-:Y:S01]  /*1940*/  UMOV UR10, UR34 ;  /* 0x00000022000a7c82 */ /* 0x000fe20008000000 */
[----:B------:R-:W-:Y:S01]  /*1950*/  UIADD3 UR16, UPT, UPT, UR16, 0x1, URZ ;  /* 0x0000000110107890 */ /* 0x000fe2000fffe0ff */
[----:B------:R-:W-:Y:S01]  /*1960*/  UMOV UR24, UR5 ;  /* 0x0000000500187c82 */ /* 0x000fe20008000000 */
[----:B------:R-:W-:Y:S02]  /*1970*/  UMOV UR17, UR6 ;  /* 0x0000000600117c82 */ /* 0x000fe40008000000 */
[----:B------:R1:W-:Y:S01]  /*1980*/  UTMALDG.3D [UR8], [UR20], desc[UR18] ;  /* 0x00001208140075b4 */ /* 0x0003e20008011000 */
[----:B------:R-:W-:-:S09]  /*1990*/  UISETP.NE.AND UP0, UPT, UR16, UR5, UPT ;  /* 0x000000051000728c */ /* 0x000fd2000bf05270 */
[----:B------:R-:W-:Y:S05]  /*19a0*/  BRA.U UP0, `(.L_x_25) ;  /* 0xfffffffd00607547 */ /* 0x000fea000b83ffff */
.L_x_20:
[----:B-1--4-:R-:W-:Y:S01]  /*19b0*/  PLOP3.LUT P0, PT, PT, PT, UP2, 0x80, 0x8 ;  /* 0x000000000008781c */ /* 0x012fe20003f0f028 */
[----:B------:R-:W-:Y:S01]  /*19c0*/  ULEA UR8, UR6, UR4, 0x3 ;  /* 0x0000000406087291 */ /* 0x000fe2000f8e18ff */
[----:B------:R-:W-:Y:S01]  /*19d0*/  SHF.L.U32 R2, R15, 0x1f, RZ ;  /* 0x0000001f0f027819 */ /* 0x000fe200000006ff */
[----:B------:R-:W-:-:S10]  /*19e0*/  UISETP.GT.AND UP0, UPT, UR15, UR14, UPT ;  /* 0x0000000e0f00728c */ /* 0x000fd4000bf04270 */
[----:B------:R-:W-:Y:S01]  /*19f0*/  @!P0 SYNCS.ARRIVE.TRANS64.A1T0 RZ, [UR4+0xb8], RZ ;  /* 0x0000b8ffffff89a7 */ /* 0x000fe20008100004 */
[----:B------:R1:W4:Y:S01]  /*1a00*/  SYNCS.PHASECHK.TRANS64.TRYWAIT P0, [UR8+0x40], R2 ;  /* 0x00004002ff0075a7 */ /* 0x0003220008001108 */
[----:B------:R-:W-:Y:S05]  /*1a10*/  BRA.U !UP0, `(.L_x_26) ;  /* 0x0000000108ac7547 */ /* 0x000fea000b800000 */
[----:B------:R-:W-:Y:S01]  /*1a20*/  UIADD3 UR21, UPT, UPT, UR7, UR24, URZ ;  /* 0x0000001807157290 */ /* 0x000fe2000fffe0ff */
[----:B------:R-:W-:-:S11]  /*1a30*/  UMOV UR25, UR6 ;  /* 0x0000000600197c82 */ /* 0x000fd60008000000 */
.L_x_31:
[----:B-1----:R-:W-:Y:S01]  /*1a40*/  ULEA UR17, UR25, UR4, 0x3 ;  /* 0x0000000419117291 */ /* 0x002fe2000f8e18ff */
[----:B----4-:R-:W-:Y:S01]  /*1a50*/  @!P5 MOV R3, 0x6000 ;  /* 0x000060000003d802 */ /* 0x010fe20000000f00 */
[----:B----4-:R-:W-:Y:S10]  /*1a60*/  @P0 BRA `(.L_x_27) ;  /* 0x00000000000c0947 */ /* 0x010ff40003800000 */
[----:B------:R-:W-:-:S04]  /*1a70*/  SHF.L.U32 R4, R15, 0x1f, RZ ;  /* 0x0000001f0f047819 */ /* 0x000fc800000006ff */
[----:B------:R-:W4:Y:S02]  /*1a80*/  SYNCS.PHASECHK.TRANS64.TRYWAIT P0, [UR17+0x40], R4 ;  /* 0x00004004ff0075a7 */ /* 0x000f240008001111 */
[----:B----4-:R-:W-:Y:S05]  /*1a90*/  @!P0 BRA `(.L_x_28) ;  /* 0x0000005c00d88947 */ /* 0x010fea0003800000 */
.L_x_27:
[----:B------:R4:W-:Y:S01]  /*1aa0*/  @!P5 SYNCS.ARRIVE.TRANS64 RZ, [UR17], R3 ;  /* 0x00000003ffffd9a7 */ /* 0x0009e20008000011 */
[----:B------:R-:W-:Y:S04]  /*1ab0*/  BSSY.RECONVERGENT B0, `(.L_x_29) ;  /* 0x0000003000007945 */ /* 0x000fe80003800200 */
[----:B------:R-:W-:Y:S05]  /*1ac0*/  @P4 BRA `(.L_x_30) ;  /* 0x0000000000044947 */ /* 0x000fea0003800000 */
[----:B------:R-:W-:Y:S05]  /*1ad0*/  BPT.TRAP 0x1 ;  /* 0x000000040000795c */ /* 0x000fea0000300000 */
.L_x_30:
[----:B------:R-:W-:Y:S05]  /*1ae0*/  BSYNC.RECONVERGENT B0 ;  /* 0x0000000000007941 */ /* 0x000fea0003800200 */
.L_x_29:
        /* <DEDUP_REMOVED lines=10> */
[----:B------:R-:W-:Y:S01]  /*1b90*/  UIADD3 UR16, UPT, UPT, UR16, 0x6400, URZ ;  /* 0x0000640010107890 */ /* 0x000fe2000fffe0ff */
[----:B-1----:R-:W-:Y:S01]  /*1ba0*/  SHF.L.U32 R2, R15, 0x1f, RZ ;  /* 0x0000001f0f027819 */ /* 0x002fe200000006ff */
[----:B------:R-:W-:Y:S02]  /*1bb0*/  UIADD3.X UR31, UPT, UPT, URZ, UR23, URZ, UP1, !UPT ;  /* 0x00000017ff1f7290 */ /* 0x000fe40008ffe4ff */
[----:B------:R-:W-:Y:S01]  /*1bc0*/  UIADD3.X UR29, UPT, UPT, URZ, UR23, URZ, UP0, !UPT ;  /* 0x00000017ff1d7290 */ /* 0x000fe200087fe4ff */
[----:B------:R1:W1:Y:S01]  /*1bd0*/  SYNCS.PHASECHK.TRANS64.TRYWAIT P0, [UR8+0x40], R2 ;  /* 0x00004002ff0075a7 */ /* 0x0002620008001108 */
[----:B------:R-:W-:Y:S01]  /*1be0*/  ULEA UR8, UR25, UR4, 0xd ;  /* 0x0000000419087291 */ /* 0x000fe2000f8e68ff */
[----:B------:R-:W-:Y:S01]  /*1bf0*/  UMOV UR26, 0x0 ;  /* 0x00000000001a7882 */ /* 0x000fe20000000000 */
[----:B------:R-:W-:-:S02]  /*1c00*/  UMOV UR27, 0x10000000 ;  /* 0x10000000001b7882 */ /* 0x000fc40000000000 */
[----:B------:R-:W-:Y:S01]  /*1c10*/  UIADD3 UR8, UPT, UPT, UR8, 0x26400, URZ ;  /* 0x0002640008087890 */ /* 0x000fe2000fffe0ff */
[----:B------:R-:W-:Y:S01]  /*1c20*/  UMOV UR19, UR35 ;  /* 0x0000002300137c82 */ /* 0x000fe20008000000 */
[----:B------:R-:W-:Y:S01]  /*1c30*/  UMOV UR20, UR36 ;  /* 0x0000002400147c82 */ /* 0x000fe20008000000 */
[----:B------:R-:W-:Y:S01]  /*1c40*/  UMOV UR12, UR36 ;  /* 0x00000024000c7c82 */ /* 0x000fe20008000000 */
[----:B------:R-:W-:Y:S01]  /*1c50*/  UMOV UR9, UR17 ;  /* 0x0000001100097c82 */ /* 0x000fe20008000000 */
[----:B------:R-:W-:Y:S01]  /*1c60*/  UMOV UR10, UR18 ;  /* 0x00000012000a7c82 */ /* 0x000fe20008000000 */
[----:B------:R1:W-:Y:S01]  /*1c70*/  UTMALDG.3D [UR16], [UR30], desc[UR26] ;  /* 0x00001a101e0075b4 */ /* 0x0003e20008011000 */
[----:B------:R-:W-:Y:S01]  /*1c80*/  UIADD3 UR24, UPT, UPT, UR24, 0x1, URZ ;  /* 0x0000000118187890 */ /* 0x000fe2000fffe0ff */
[----:B------:R-:W-:-:S03]  /*1c90*/  UMOV UR25, UR6 ;  /* 0x0000000600197c82 */ /* 0x000fc60008000000 */
[----:B------:R-:W-:Y:S01]  /*1ca0*/  UISETP.NE.AND UP0, UPT, UR24, UR21, UPT ;  /* 0x000000151800728c */ /* 0x000fe2000bf05270 */
[----:B------:R1:W-:Y:S08]  /*1cb0*/  UTMALDG.3D [UR8], [UR28], desc[UR26] ;  /* 0x00001a081c0075b4 */ /* 0x0003f00008011000 */
[----:B------:R-:W-:Y:S05]  /*1cc0*/  BRA.U UP0, `(.L_x_31) ;  /* 0xfffffffd005c7547 */ /* 0x000fea000b83ffff */
.L_x_26:
[C---:B-1----:R-:W-:Y:S01]  /*1cd0*/  LEA R2, R14.reuse, UR4, 0x3 ;  /* 0x000000040e027c11 */ /* 0x042fe2000f8e18ff */
[----:B------:R-:W-:Y:S01]  /*1ce0*/  NOP ;  /* 0x0000000000007918 */ /* 0x000fe20000000000 */
[----:B----4-:R-:W-:Y:S02]  /*1cf0*/  SHF.L.U32 R3, R13, 0x1f, RZ ;  /* 0x0000001f0d037819 */ /* 0x010fe400000006ff */
[----:B------:R-:W-:Y:S02]  /*1d00*/  LEA R4, R14, UR4, 0x4 ;  /* 0x000000040e047c11 */ /* 0x000fe4000f8e20ff */
[----:B------:R-:W1:Y:S02]  /*1d10*/  SYNCS.PHASECHK.TRANS64.TRYWAIT P0, [R2+URZ+0xc0], R3 ;  /* 0x0000c003020075a7 */ /* 0x000e6400080011ff */
[----:B-1----:R-:W-:Y:S05]  /*1d20*/  @!P0 BRA `(.L_x_32) ;  /* 0x0000005c004c8947 */ /* 0x002fea0003800000 */
.L_x_124:
[----:B------:R-:W4:Y:S01]  /*1d30*/  LDS.128 R4, [R4+0x150] ;  /* 0x0001500004047984 */ /* 0x000f220000000c00 */
[----:B---3--:R-:W-:Y:S01]  /*1d40*/  ISETP.GE.AND P0, PT, R40, 0x1, PT ;  /* 0x000000012800780c */ /* 0x008fe20003f06270 */
[----:B-1----:R-:W-:Y:S01]  /*1d50*/  VIADD R2, R2, 0xd0 ;  /* 0x000000d002027836 */ /* 0x002fe20000000000 */
[----:B------:R-:W-:Y:S01]  /*1d60*/  @!PT LDS RZ, [RZ] ;  /* 0x00000000fffff984 */ /* 0x000fe20000000800 */
[----:B------:R-:W-:Y:S01]  /*1d70*/  @!PT LDS RZ, [RZ] ;  /* 0x00000000fffff984 */ /* 0x000fe20000000800 */
[----:B------:R-:W-:Y:S01]  /*1d80*/  @!PT LDS RZ, [RZ] ;  /* 0x00000000fffff984 */ /* 0x000fe20000000800 */
[----:B------:R-:W-:Y:S01]  /*1d90*/  @!PT LDS RZ, [RZ] ;  /* 0x00000000fffff984 */ /* 0x000fe20000000800 */
[----:B------:R1:W-:Y:S06]  /*1da0*/  MEMBAR.ALL.CTA ;  /* 0x0000000000007992 */ /* 0x0003ec0000008000 */
[----:B-1----:R-:W1:Y:S01]  /*1db0*/  FENCE.VIEW.ASYNC.S ;  /* 0x00000000000073c6 */ /* 0x002e620000000000 */
[----:B------:R-:W-:-:S04]  /*1dc0*/  PRMT R2, RZ, 0x654, R2 ;  /* 0x00000654ff027816 */ /* 0x000fc80000000002 */
[----:B-1----:R1:W-:Y:S01]  /*1dd0*/  SYNCS.ARRIVE.TRANS64.RED.A1T0 RZ, [R2+URZ], RZ ;  /* 0x000000ff02ff79a7 */ /* 0x0023e200081004ff */
[----:B----4-:R-:W-:-:S13]  /*1de0*/  LOP3.LUT P2, RZ, R6, 0x1, RZ, 0xc0, !PT ;  /* 0x0000000106ff7812 */ /* 0x010fda000784c0ff */
[----:B------:R-:W-:Y:S01]  /*1df0*/  @P2 SHF.R.U32.HI R3, RZ, 0x10, R5 ;  /* 0x00000010ff032819 */ /* 0x000fe20000011605 */
[----:B------:R-:W-:Y:S01]  /*1e00*/  VOTEU.ANY UP0, P2 ;  /* 0x0000000000ff7886 */ /* 0x000fe20001000100 */
[----:B------:R-:W-:Y:S02]  /*1e10*/  @P2 MOV R10, R4 ;  /* 0x00000004000a2202 */ /* 0x000fe40000000f00 */
[----:B------:R-:W-:Y:S02]  /*1e20*/  @P2 R2UR.BROADCAST UR8, R3 ;  /* 0x00000000030822ca */ /* 0x000fe400008e0000 */
[----:B------:R-:W-:-:S11]  /*1e30*/  @P2 LOP3.LUT R9, R5, 0xffff, RZ, 0xc0, !PT ;  /* 0x0000ffff05092812 */ /* 0x000fd600078ec0ff */
[----:B------:R-:W-:Y:S01]  /*1e40*/  @UP0 UMOV UR36, UR8 ;  /* 0x0000000800240c82 */ /* 0x000fe20008000000 */
[----:B-1----:R-:W-:Y:S05]  /*1e50*/  @!P0 BRA `(.L_x_33) ;  /* 0x0000000000b88947 */ /* 0x002fea0003800000 */
[----:B------:R-:W2:Y:S01]  /*1e60*/  LDC.64 R4, c[0x0][0xb18] ;  /* 0x0002c600ff047b82 */ /* 0x000ea20000000a00 */
[----:B------:R-:W-:-:S07]  /*1e70*/  ISETP.NE.AND P3, PT, R40, 0x1, PT ;  /* 0x000000012800780c */ /* 0x000fce0003f65270 */
[----:B------:R-:W1:Y:S08]  /*1e80*/  LDC.64 R6, c[0x0][0xb10] ;  /* 0x0002c400ff067b82 */ /* 0x000e700000000a00 */
[----:B------:R-:W3:Y:S08]  /*1e90*/  LDC R16, c[0x0][0xb20] ;  /* 0x0002c800ff107b82 */ /* 0x000ef00000000800 */
[----:B------:R-:W4:Y:S01]  /*1ea0*/  LDC R17, c[0x0][0xb0c] ;  /* 0x0002c300ff117b82 */ /* 0x000f220000000800 */
[----:B--2---:R-:W-:Y:S01]  /*1eb0*/  IMAD.HI.U32 R19, R0, R5, RZ ;  /* 0x0000000500137227 */ /* 0x004fe200078e00ff */
[----:B------:R-:W-:-:S03]  /*1ec0*/  ISETP.NE.AND P0, PT, R4, 0x1, PT ;  /* 0x000000010400780c */ /* 0x000fc60003f05270 */
[----:B------:R-:W-:-:S03]  /*1ed0*/  IMAD.HI.U32 R5, R9, R5, RZ ;  /* 0x0000000509057227 */ /* 0x000fc600078e00ff */
[----:B------:R-:W2:Y:S01]  /*1ee0*/  LDC.64 R2, c[0x0][0xb28] ;  /* 0x0002ca00ff027b82 */ /* 0x000ea20000000a00 */
[----:B-1----:R-:W-:-:S04]  /*1ef0*/  IMAD.HI.U32 R20, R8, R6, RZ ;  /* 0x0000000608147227 */ /* 0x002fc800078e00ff */
[----:B------:R-:W-:Y:S01]  /*1f00*/  IMAD.HI.U32 R21, R10, R6, RZ ;  /* 0x000000060a157227 */ /* 0x000fe200078e00ff */
[----:B------:R-:W-:Y:S02]  /*1f10*/  SHF.R.U32.HI R20, RZ, R7, R20 ;  /* 0x00000007ff147219 */ /* 0x000fe40000011614 */
[-C--:B---3--:R-:W-:Y:S02]  /*1f20*/  SHF.R.U32.HI R19, RZ, R16.reuse, R19 ;  /* 0x00000010ff137219 */ /* 0x088fe40000011613 */
[----:B------:R-:W-:Y:S02]  /*1f30*/  SHF.R.U32.HI R5, RZ, R16, R5 ;  /* 0x00000010ff057219 */ /* 0x000fe40000011605 */
[----:B------:R-:W-:Y:S02]  /*1f40*/  SEL R19, R0, R19, !P0 ;  /* 0x0000001300137207 */ /* 0x000fe40004000000 */
[----:B------:R-:W-:Y:S02]  /*1f50*/  SHF.R.U32.HI R21, RZ, R7, R21 ;  /* 0x00000007ff157219 */ /* 0x000fe40000011615 */
[----:B----4-:R-:W-:-:S02]  /*1f60*/  ISETP.NE.AND P1, PT, R17, 0x1, PT ;  /* 0x000000011100780c */ /* 0x010fc40003f25270 */
[----:B------:R-:W-:Y:S02]  /*1f70*/  SEL R5, R9, R5, !P0 ;  /* 0x0000000509057207 */ /* 0x000fe40004000000 */
[----:B------:R-:W-:Y:S02]  /*1f80*/  SEL R20, R8, R20, !P1 ;  /* 0x0000001408147207 */ /* 0x000fe40004800000 */
[----:B------:R-:W-:Y:S01]  /*1f90*/  SEL R21, R10, R21, !P1 ;  /* 0x000000150a157207 */ /* 0x000fe20004800000 */
[----:B--2---:R-:W-:-:S04]  /*1fa0*/  IMAD.HI.U32 R18, R19, R2, RZ ;  /* 0x0000000213127227 */ /* 0x004fc800078e00ff */
        /* <DEDUP_REMOVED lines=10> */
[----:B------:R-:W-:-:S04]  /*2050*/  @!P0 IMAD.HI.U32 R7, R21, R2, RZ ;  /* 0x0000000215078227 */ /* 0x000fc800078e00ff */
[----:B------:R-:W-:Y:S01]  /*2060*/  IMAD.MOV R2, RZ, RZ, -R6 ;  /* 0x000000ffff027224 */ /* 0x000fe200078e0a06 */
[----:B------:R-:W-:Y:S02]  /*2070*/  @!P0 SHF.R.U32.HI R3, RZ, R3, R7 ;  /* 0x00000003ff038219 */ /* 0x000fe40000011607 */
[----:B------:R-:W-:Y:S01]  /*2080*/  IADD3 R7, PT, PT, -R5, RZ, RZ ;  /* 0x000000ff05077210 */ /* 0x000fe20007ffe1ff */
[----:B------:R-:W-:Y:S01]  /*2090*/  IMAD R2, R40, R2, R5 ;  /* 0x0000000228027224 */ /* 0x000fe200078e0205 */
        /* <DEDUP_REMOVED lines=10> */
.L_x_33:
[----:B------:R-:W1:Y:S02]  /*2140*/  LDCU UR8, c[0x0][0xb30] ;  /* 0x00016600ff0877ac */ /* 0x000e640008000800 */
[----:B-1----:R-:W-:-:S09]  /*2150*/  UISETP.NE.AND UP0, UPT, UR8, 0x1, UPT ;  /* 0x000000010800788c */ /* 0x002fd2000bf05270 */
[----:B------:R-:W-:Y:S05]  /*2160*/  BRA.U UP0, `(.L_x_34) ;  /* 0x0000000100407547 */ /* 0x000fea000b800000 */
[----:B------:R-:W1:Y:S08]  /*2170*/  LDC.64 R4, c[0x0][0xb10] ;  /* 0x0002c400ff047b82 */ /* 0x000e700000000a00 */
[----:B------:R-:W3:Y:S08]  /*2180*/  LDC.64 R2, c[0x0][0xb18] ;  /* 0x0002c600ff027b82 */ /* 0x000ef00000000a00 */
[----:B------:R-:W4:Y:S08]  /*2190*/  LDC R6, c[0x0][0xb20] ;  /* 0x0002c800ff067b82 */ /* 0x000f300000000800 */
[----:B------:R-:W2:Y:S01]  /*21a0*/  LDC R7, c[0x0][0xb0c] ;  /* 0x0002c300ff077b82 */ /* 0x000ea20000000800 */
[----:B-1----:R-:W-:-:S05]  /*21b0*/  IMAD.HI.U32 R4, R10, R4, RZ ;  /* 0x000000040a047227 */ /* 0x002fca00078e00ff */
[----:B------:R-:W-:Y:S01]  /*21c0*/  SHF.R.U32.HI R4, RZ, R5, R4 ;  /* 0x00000005ff047219 */ /* 0x000fe20000011604 */
[----:B---3--:R-:W-:Y:S01]  /*21d0*/  IMAD.HI.U32 R3, R9, R3, RZ ;  /* 0x0000000309037227 */ /* 0x008fe200078e00ff */
[----:B------:R-:W-:-:S04]  /*21e0*/  ISETP.NE.AND P0, PT, R2, 0x1, PT ;  /* 0x000000010200780c */ /* 0x000fc80003f05270 */
[----:B----4-:R-:W-:-:S04]  /*21f0*/  SHF.R.U32.HI R3, RZ, R6, R3 ;  /* 0x00000006ff037219 */ /* 0x010fc80000011603 */
[----:B------:R-:W-:Y:S02]  /*2200*/  SEL R3, R9, R3, !P0 ;  /* 0x0000000309037207 */ /* 0x000fe40004000000 */
[----:B--2---:R-:W-:-:S04]  /*2210*/  ISETP.NE.AND P1, PT, R7, 0x1, PT ;  /* 0x000000010700780c */ /* 0x004fc80003f25270 */
[----:B------:R-:W-:-:S05]  /*2220*/  SEL R4, R10, R4, !P1 ;  /* 0x000000040a047207 */ /* 0x000fca0004800000 */
[----:B------:R-:W-:Y:S02]  /*2230*/  IMAD.IADD R5, R3, 0x1, -R4 ;  /* 0x0000000103057824 */ /* 0x000fe400078e0a04 */
[----:B------:R-:W-:Y:S02]  /*2240*/  IMAD.IADD R3, R4, 0x1, -R3 ;  /* 0x0000000104037824 */ /* 0x000fe400078e0a03 */
[----:B------:R-:W-:Y:S02]  /*2250*/  IMAD R10, R5, R7, R10 ;  /* 0x00000007050a7224 */ /* 0x000fe400078e020a */
[----:B------:R-:W-:-:S07]  /*2260*/  IMAD R9, R3, R2, R9 ;  /* 0x0000000203097224 */ /* 0x000fce00078e0209 */
.L_x_34:
[----:B------:R-:W-:Y:S01]  /*2270*/  VIADD R14, R14, 0x1 ;  /* 0x000000010e0e7836 */ /* 0x000fe20000000000 */
[----:B------:R-:W-:Y:S01]  /*2280*/  UPLOP3.LUT UP2, UPT, UPT, UPT, UPT, 0x80, 0x8 ;  /* 0x000000000008789c */ /* 0x000fe20003f4f070 */
[----:B------:R-:W-:Y:S02]  /*2290*/  IMAD.IADD R4, R10, 0x1, R97 ;  /* 0x000000010a047824 */ /* 0x000fe400078e0261 */
[----:B------:R-:W-:Y:S01]  /*22a0*/  IMAD.IADD R3, R9, 0x1, R96 ;  /* 0x0000000109037824 */ /* 0x000fe200078e0260 */
[----:B------:R-:W-:-:S04]  /*22b0*/  ISETP.NE.AND P0, PT, R14, 0x2, PT ;  /* 0x000000020e00780c */ /* 0x000fc80003f05270 */
[----:B------:R-:W-:Y:S02]  /*22c0*/  SEL R2, RZ, 0x1, P0 ;  /* 0x00000001ff027807 */ /* 0x000fe40000000000 */
[----:B------:R-:W-:Y:S02]  /*22d0*/  SEL R14, R14, RZ, P0 ;  /* 0x000000ff0e0e7207 */ /* 0x000fe40000000000 */
[----:B------:R-:W-:Y:S01]  /*22e0*/  LOP3.LUT R13, R13, R2, RZ, 0x3c, !PT ;  /* 0x000000020d0d7212 */ /* 0x000fe200078e3cff */
[----:B------:R-:W-:Y:S06]  /*22f0*/  @P2 BRA `(.L_x_35) ;  /* 0xfffffff000942947 */ /* 0x000fec000383ffff */
[----:B------:R-:W-:Y:S01]  /*2300*/  UIADD3 UR4, UPT, UPT, UR4, 0x40, URZ ;  /* 0x0000004004047890 */ /* 0x000fe2000fffe0ff */
[----:B------:R-:W-:-:S03]  /*2310*/  SHF.L.U32 R2, R15, 0x1f, RZ ;  /* 0x0000001f0f027819 */ /* 0x000fc600000006ff */
[----:B------:R-:W-:-:S09]  /*2320*/  ULEA UR5, UR6, UR4, 0x3 ;  /* 0x0000000406057291 */ /* 0x000fd2000f8e18ff */
[----:B------:R-:W1:Y:S02]  /*2330*/  SYNCS.PHASECHK.TRANS64.TRYWAIT P0, [UR5], R2 ;  /* 0x00000002ff0075a7 */ /* 0x000e640008001105 */
[----:B-1----:R-:W-:Y:S05]  /*2340*/  @!P0 BRA `(.L_x_36) ;  /* 0x0000005400d88947 */ /* 0x002fea0003800000 */
.L_x_126:
[----:B------:R-:W-:-:S04]  /*2350*/  UIADD3 UR6, UPT, UPT, UR6, 0x1, URZ ;  /* 0x0000000106067890 */ /* 0x000fc8000fffe0ff */
[----:B------:R-:W-:-:S04]  /*2360*/  UISETP.NE.AND UP0, UPT, UR6, 0x8, UPT ;  /* 0x000000080600788c */ /* 0x000fc8000bf05270 */
[----:B------:R-:W-:Y:S02]  /*2370*/  USEL UR7, URZ, 0x1, UP0 ;  /* 0x00000001ff077887 */ /* 0x000fe40008000000 */
[----:B------:R-:W-:-:S04]  /*2380*/  USEL UR6, UR6, URZ, UP0 ;  /* 0x000000ff06067287 */ /* 0x000fc80008000000 */
[----:B------:R-:W-:Y:S01]  /*2390*/  ULEA UR5, UR6, UR4, 0x3 ;  /* 0x0000000406057291 */ /* 0x000fe2000f8e18ff */
[----:B-1----:R-:W-:-:S04]  /*23a0*/  LOP3.LUT R2, R15, UR7, RZ, 0x3c, !PT ;  /* 0x000000070f027c12 */ /* 0x002fc8000f8e3cff */
[----:B------:R-:W-:-:S04]  /*23b0*/  SHF.L.U32 R3, R2, 0x1f, RZ ;  /* 0x0000001f02037819 */ /* 0x000fc800000006ff */
[----:B------:R-:W1:Y:S02]  /*23c0*/  SYNCS.PHASECHK.TRANS64.TRYWAIT P0, [UR5], R3 ;  /* 0x00000003ff0075a7 */ /* 0x000e640008001105 */
[----:B-1----:R-:W-:Y:S05]  /*23d0*/  @!P0 BRA `(.L_x_37) ;  /* 0x0000005400cc8947 */ /* 0x002fea0003800000 */
.L_x_128:
[----:B------:R-:W-:-:S04]  /*23e0*/  UIADD3 UR6, UPT, UPT, UR6, 0x1, URZ ;  /* 0x0000000106067890 */ /* 0x000fc8000fffe0ff */
[----:B------:R-:W-:-:S04]  /*23f0*/  UISETP.NE.AND UP0, UPT, UR6, 0x8, UPT ;  /* 0x000000080600788c */ /* 0x000fc8000bf05270 */
[----:B------:R-:W-:Y:S02]  /*2400*/  USEL UR7, URZ, 0x1, UP0 ;  /* 0x00000001ff077887 */ /* 0x000fe40008000000 */
[----:B------:R-:W-:-:S04]  /*2410*/  USEL UR6, UR6, URZ, UP0 ;  /* 0x000000ff06067287 */ /* 0x000fc80008000000 */
[----:B------:R-:W-:Y:S01]  /*2420*/  ULEA UR5, UR6, UR4, 0x3 ;  /* 0x0000000406057291 */ /* 0x000fe2000f8e18ff */
[----:B------:R-:W-:-:S04]  /*2430*/  LOP3.LUT R2, R2, UR7, RZ, 0x3c, !PT ;  /* 0x0000000702027c12 */ /* 0x000fc8000f8e3cff */
[----:B-1----:R-:W-:-:S04]  /*2440*/  SHF.L.U32 R3, R2, 0x1f, RZ ;  /* 0x0000001f02037819 */ /* 0x002fc800000006ff */
[----:B------:R-:W1:Y:S02]  /*2450*/  SYNCS.PHASECHK.TRANS64.TRYWAIT P0, [UR5], R3 ;  /* 0x00000003ff0075a7 */ /* 0x000e640008001105 */
[----:B-1----:R-:W-:Y:S05]  /*2460*/  @!P0 BRA `(.L_x_38) ;  /* 0x0000005400c08947 */ /* 0x002fea0003800000 */
.L_x_130:
        /* <DEDUP_REMOVED lines=9> */
.L_x_132:
        /* <DEDUP_REMOVED lines=9> */
.L_x_134:
        /* <DEDUP_REMOVED lines=9> */
.L_x_136:
        /* <DEDUP_REMOVED lines=9> */
.L_x_138:
[----:B------:R-:W-:-:S04]  /*26b0*/  UIADD3 UR6, UPT, UPT, UR6, 0x1, URZ ;  /* 0x0000000106067890 */ /* 0x000fc8000fffe0ff */
[----:B------:R-:W-:-:S04]  /*26c0*/  UISETP.NE.AND UP0, UPT, UR6, 0x8, UPT ;  /* 0x000000080600788c */ /* 0x000fc8000bf05270 */
[----:B------:R-:W-:Y:S02]  /*26d0*/  USEL UR5, URZ, 0x1, UP0 ;  /* 0x00000001ff057887 */ /* 0x000fe40008000000 */
[----:B------:R-:W-:-:S04]  /*26e0*/  USEL UR6, UR6, URZ, UP0 ;  /* 0x000000ff06067287 */ /* 0x000fc80008000000 */
[----:B------:R-:W-:Y:S01]  /*26f0*/  ULEA UR6, UR6, UR4, 0x3 ;  /* 0x0000000406067291 */ /* 0x000fe2000f8e18ff */
[----:B------:R-:W-:-:S04]  /*2700*/  LOP3.LUT R2, R2, UR5, RZ, 0x3c, !PT ;  /* 0x0000000502027c12 */ /* 0x000fc8000f8e3cff */
[----:B------:R-:W-:Y:S01]  /*2710*/  SHF.L.U32 R2, R2, 0x1f, RZ ;  /* 0x0000001f02027819 */ /* 0x000fe200000006ff */
[----:B-12---:R-:W-:-:S07]  /*2720*/  IMAD.U32 R0, RZ, RZ, UR6 ;  /* 0x00000006ff007e24 */ /* 0x006fce000f8e00ff */
.L_x_43:
[----:B-1----:R1:W2:Y:S02]  /*2730*/  SYNCS.PHASECHK.TRANS64.TRYWAIT P0, [R0+URZ], R2 ;  /* 0x00000002000075a7 */ /* 0x0022a400080011ff */
[----:B--2---:R-:W-:Y:S05]  /*2740*/  @!P0 NANOSLEEP.SYNCS 0x989680 ;  /* 0x009896800000895d */ /* 0x004fea0003900000 */
[----:B------:R-:W2:Y:S02]  /*2750*/  @!P0 SYNCS.PHASECHK.TRANS64 P0, [R0+URZ], R2 ;  /* 0x00000002000085a7 */ /* 0x000ea400080010ff */
[----:B--2---:R-:W-:Y:S05]  /*2760*/  @P0 EXIT ;  /* 0x000000000000094d */ /* 0x004fea0003800000 */
[----:B------:R-:W-:Y:S05]  /*2770*/  BRA `(.L_x_43) ;  /* 0xfffffffc00ec7947 */ /* 0x000fea000383ffff */
.L_x_17:
[----:B------:R-:W-:-:S04]  /*2780*/  UISETP.NE.AND UP0, UPT, UR46, URZ, UPT ;  /* 0x000000ff2e00728c */ /* 0x000fc8000bf05270 */
[----:B------:R-:W-:-:S09]  /*2790*/  UISETP.NE.OR UP0, UPT, UR6, 0x1, UP0 ;  /* 0x000000010600788c */ /* 0x000fd20008705670 */
[----:B------:R-:W-:Y:S05]  /*27a0*/  BRA.U UP0, `(.L_x_44) ;  /* 0x0000000500487547 */ /* 0x000fea000b800000 */
[----:B------:R-:W-:Y:S01]  /*27b0*/  ISETP.NE.AND P2, PT, R2, RZ, PT ;  /* 0x000000ff0200720c */ /* 0x000fe20003f45270 */
[----:B------:R-:W-:Y:S01]  /*27c0*/  IMAD.MOV.U32 R12, RZ, RZ, 0x1 ;  /* 0x00000001ff0c7424 */ /* 0x000fe200078e00ff */
[----:B------:R-:W-:Y:S02]  /*27d0*/  CS2R R10, SRZ ;  /* 0x00000000000a7805 */ /* 0x000fe4000001ff00 */
[----:B------:R-:W-:Y:S01]  /*27e0*/  CS2R R8, SRZ ;  /* 0x0000000000087805 */ /* 0x000fe2000001ff00 */
[----:B------:R-:W-:Y:S01]  /*27f0*/  UMOV UR4, 0x400 ;  /* 0x0000040000047882 */ /* 0x000fe20000000000 */
[----:B------:R-:W-:Y:S01]  /*2800*/  UMOV UR6, URZ ;  /* 0x000000ff00067c82 */ /* 0x000fe20008000000 */
[----:B------:R-:W-:-:S12]  /*2810*/  ULEA UR46, UR46, UR4, 0x18 ;  /* 0x000000042e2e7291 */ /* 0x000fd8000f8ec0ff */
.L_x_48:
[----:B------:R-:W-:Y:S02]  /*2820*/  LEA R0, R8, UR46, 0x3 ;  /* 0x0000002e08007c11 */ /* 0x000fe4000f8e18ff */
[----:B------:R-:W-:-:S03]  /*2830*/  SHF.L.U32 R4, R9, 0x1f, RZ ;  /* 0x0000001f09047819 */ /* 0x000fc600000006ff */
[----:B------:R-:W-:Y:S01]  /*2840*/  VIADD R5, R0, 0x130 ;  /* 0x0000013000057836 */ /* 0x000fe20000000000 */
[----:B------:R-:W1:Y:S02]  /*2850*/  SYNCS.PHASECHK.TRANS64.TRYWAIT P0, [R0+URZ+0x120], R4 ;  /* 0x00012004000075a7 */ /* 0x000e6400080011ff */
[----:B-1----:R-:W-:Y:S05]  /*2860*/  @!P0 BRA `(.L_x_45) ;  /* 0x0000005400388947 */ /* 0x002fea0003800000 */
.L_x_139:
[----:B------:R-:W-:Y:S01]  /*2870*/  ULEA UR5, UR6, UR46, 0x3 ;  /* 0x0000002e06057291 */ /* 0x000fe2000f8e18ff */
[----:B-1----:R-:W-:Y:S01]  /*2880*/  PRMT R0, RZ, 0x654, R5 ;  /* 0x00000654ff007816 */ /* 0x002fe20000000005 */
[----:B------:R-:W-:Y:S01]  /*2890*/  @!P2 IMAD.MOV.U32 R4, RZ, RZ, 0x10 ;  /* 0x00000010ff04a424 */ /* 0x000fe200078e00ff */
[----:B------:R-:W-:Y:S01]  /*28a0*/  SHF.L.U32 R5, R12, 0x1f, RZ ;  /* 0x0000001f0c057819 */ /* 0x000fe200000006ff */
[----:B------:R-:W-:Y:S01]  /*28b0*/  UIADD3 UR4, UPT, UPT, UR5, 0xc0, URZ ;  /* 0x000000c005047890 */ /* 0x000fe2000fffe0ff */
[----:B------:R1:W-:Y:S05]  /*28c0*/  SYNCS.ARRIVE.TRANS64.RED.A1T0 RZ, [R0+URZ], RZ ;  /* 0x000000ff00ff79a7 */ /* 0x0003ea00081004ff */
[----:B------:R-:W-:Y:S01]  /*28d0*/  IMAD.U32 R6, RZ, RZ, UR4 ;  /* 0x00000004ff067e24 */ /* 0x000fe2000f8e00ff */
[----:B------:R-:W2:Y:S04]  /*28e0*/  SYNCS.PHASECHK.TRANS64.TRYWAIT P0, [UR5+0xd0], R5 ;  /* 0x0000d005ff0075a7 */ /* 0x000ea80008001105 */
[----:B------:R-:W-:Y:S01]  /*28f0*/  PRMT R6, R2, 0x654, R6 ;  /* 0x0000065402067816 */ /* 0x000fe20000000006 */
[----:B-12---:R-:W-:Y:S06]  /*2900*/  @!P0 BRA `(.L_x_46) ;  /* 0x0000005400248947 */ /* 0x006fec0003800000 */
.L_x_141:
[----:B------:R-:W-:Y:S01]  /*2910*/  ULEA UR4, UR6, UR46, 0x4 ;  /* 0x0000002e06047291 */ /* 0x000fe2000f8e20ff */
[----:B------:R-:W-:Y:S01]  /*2920*/  SEL R3, R6, R3, !P2 ;  /* 0x0000000306037207 */ /* 0x000fe20005000000 */
[----:B------:R-:W-:Y:S01]  /*2930*/  UIADD3 UR5, UPT, UPT, UR5, 0xc0, URZ ;  /* 0x000000c005057890 */ /* 0x000fe2000fffe0ff */
[----:B-1----:R-:W-:Y:S01]  /*2940*/  LEA R0, R11, UR46, 0x3 ;  /* 0x0000002e0b007c11 */ /* 0x002fe2000f8e18ff */
[----:B------:R-:W-:Y:S01]  /*2950*/  UIADD3 UR4, UPT, UPT, UR4, 0x150, URZ ;  /* 0x0000015004047890 */ /* 0x000fe2000fffe0ff */
[----:B------:R1:W-:Y:S01]  /*2960*/  @!P2 SYNCS.ARRIVE.TRANS64.RED RZ, [R3+URZ], R4 ;  /* 0x0000000403ffa9a7 */ /* 0x0003e200080004ff */
[----:B------:R-:W-:Y:S01]  /*2970*/  UIADD3 UR6, UPT, UPT, UR6, 0x1, URZ ;  /* 0x0000000106067890 */ /* 0x000fe2000fffe0ff */
[----:B------:R-:W-:-:S03]  /*2980*/  VIADD R8, R8, 0x1 ;  /* 0x0000000108087836 */ /* 0x000fc60000000000 */
[----:B------:R-:W-:Y:S02]  /*2990*/  UISETP.NE.AND UP0, UPT, UR6, 0x2, UPT ;  /* 0x000000020600788c */ /* 0x000fe4000bf05270 */
[----:B------:R-:W-:Y:S01]  /*29a0*/  ISETP.NE.AND P0, PT, R8, 0x2, PT ;  /* 0x000000020800780c */ /* 0x000fe20003f05270 */
[----:B------:R-:W-:Y:S06]  /*29b0*/  UGETNEXTWORKID.BROADCAST [UR4], [UR5] ;  /* 0x00000000040073ca */ /* 0x000fec0008000100 */
[----:B------:R-:W-:Y:S02]  /*29c0*/  USEL UR4, URZ, 0x1, UP0 ;  /* 0x00000001ff047887 */ /* 0x000fe40008000000 */
[----:B------:R-:W-:-:S04]  /*29d0*/  USEL UR6, UR6, URZ, UP0 ;  /* 0x000000ff06067287 */ /* 0x000fc80008000000 */
[----:B------:R-:W-:Y:S02]  /*29e0*/  LOP3.LUT R12, R12, UR4, RZ, 0x3c, !PT ;  /* 0x000000040c0c7c12 */ /* 0x000fe4000f8e3cff */
[----:B-1----:R-:W-:-:S04]  /*29f0*/  SHF.L.U32 R4, R10, 0x1f, RZ ;  /* 0x0000001f0a047819 */ /* 0x002fc800000006ff */
[----:B------:R-:W1:Y:S02]  /*2a00*/  SYNCS.PHASECHK.TRANS64.TRYWAIT P1, [R0+URZ+0xc0], R4 ;  /* 0x0000c004000075a7 */ /* 0x000e6400080211ff */
[----:B-1----:R-:W-:Y:S05]  /*2a10*/  @!P1 BRA `(.L_x_47) ;  /* 0x0000005000f89947 */ /* 0x002fea0003800000 */
.L_x_142:
[C---:B-1----:R-:W-:Y:S01]  /*2a20*/  LEA R4, R11.reuse, UR46, 0x4 ;  /* 0x0000002e0b047c11 */ /* 0x042fe2000f8e20ff */
[----:B------:R-:W-:Y:S01]  /*2a30*/  VIADD R0, R0, 0xd0 ;  /* 0x000000d000007836 */ /* 0x000fe20000000000 */
[----:B------:R-:W-:Y:S01]  /*2a40*/  SEL R8, R8, RZ, P0 ;  /* 0x000000ff08087207 */ /* 0x000fe20000000000 */
[----:B------:R-:W-:-:S03]  /*2a50*/  VIADD R11, R11, 0x1 ;  /* 0x000000010b0b7836 */ /* 0x000fc60000000000 */
[----:B------:R-:W1:Y:S01]  /*2a60*/  LDS.128 R4, [R4+0x150] ;  /* 0x0001500004047984 */ /* 0x000e620000000c00 */
[----:B------:R-:W-:Y:S02]  /*2a70*/  PRMT R0, RZ, 0x654, R0 ;  /* 0x00000654ff007816 */ /* 0x000fe40000000000 */
[C---:B------:R-:W-:Y:S01]  /*2a80*/  ISETP.NE.AND P1, PT, R11.reuse, 0x2, PT ;  /* 0x000000020b00780c */ /* 0x040fe20003f25270 */
[----:B------:R-:W-:Y:S01]  /*2a90*/  @!PT LDS RZ, [RZ] ;  /* 0x00000000fffff984 */ /* 0x000fe20000000800 */
[----:B------:R-:W-:Y:S01]  /*2aa0*/  @!PT LDS RZ, [RZ] ;  /* 0x00000000fffff984 */ /* 0x000fe20000000800 */
[----:B------:R-:W-:Y:S01]  /*2ab0*/  @!PT LDS RZ, [RZ] ;  /* 0x00000000fffff984 */ /* 0x000fe20000000800 */
[----:B------:R-:W-:Y:S01]  /*2ac0*/  @!PT LDS RZ, [RZ] ;  /* 0x00000000fffff984 */ /* 0x000fe20000000800 */
[----:B------:R2:W-:Y:S06]  /*2ad0*/  MEMBAR.ALL.CTA ;  /* 0x0000000000007992 */ /* 0x0005ec0000008000 */
[----:B--2---:R-:W2:Y:S01]  /*2ae0*/  FENCE.VIEW.ASYNC.S ;  /* 0x00000000000073c6 */ /* 0x004ea20000000000 */
[----:B------:R-:W-:Y:S01]  /*2af0*/  SEL R11, R11, RZ, P1 ;  /* 0x000000ff0b0b7207 */ /* 0x000fe20000800000 */
[----:B--2---:R2:W-:Y:S01]  /*2b00*/  SYNCS.ARRIVE.TRANS64.RED.A1T0 RZ, [R0+URZ], RZ ;  /* 0x000000ff00ff79a7 */ /* 0x0045e200081004ff */
[----:B-1----:R-:W-:-:S02]  /*2b10*/  LOP3.LUT P3, RZ, R6, 0x1, RZ, 0xc0, !PT ;  /* 0x0000000106ff7812 */ /* 0x002fc4000786c0ff */
[----:B------:R-:W-:-:S04]  /*2b20*/  SEL R4, RZ, 0x1, P1 ;  /* 0x00000001ff047807 */ /* 0x000fc80000800000 */
[----:B------:R-:W-:Y:S02]  /*2b30*/  LOP3.LUT R10, R10, R4, RZ, 0x3c, !PT ;  /* 0x000000040a0a7212 */ /* 0x000fe400078e3cff */
[----:B--2---:R-:W-:-:S04]  /*2b40*/  SEL R0, RZ, 0x1, P0 ;  /* 0x00000001ff007807 */ /* 0x004fc80000000000 */
[----:B------:R-:W-:Y:S01]  /*2b50*/  LOP3.LUT R9, R9, R0, RZ, 0x3c, !PT ;  /* 0x0000000009097212 */ /* 0x000fe200078e3cff */
[----:B------:R-:W-:Y:S06]  /*2b60*/  @P3 BRA `(.L_x_48) ;  /* 0xfffffffc002c3947 */ /* 0x000fec000383ffff */
[----:B------:R-:W-:Y:S01]  /*2b70*/  ULEA UR5, UR6, UR46, 0x3 ;  /* 0x0000002e06057291 */ /* 0x000fe2000f8e18ff */
[----:B------:R-:W-:-:S08]  /*2b80*/  SHF.L.U32 R2, R12, 0x1f, RZ ;  /* 0x0000001f0c027819 */ /* 0x000fd000000006ff */
[----:B------:R-:W1:Y:S02]  /*2b90*/  SYNCS.PHASECHK.TRANS64 P0, [UR5+0xd0], R2 ;  /* 0x0000d002ff0075a7 */ /* 0x000e640008001005 */
[----:B-1----:R-:W-:Y:S05]  /*2ba0*/  @P0 BRA `(.L_x_49) ;  /* 0x0000000000080947 */ /* 0x002fea0003800000 */
[----:B------:R-:W1:Y:S02]  /*2bb0*/  SYNCS.PHASECHK.TRANS64.TRYWAIT P0, [UR5+0xd0], R2 ;  /* 0x0000d002ff0075a7 */ /* 0x000e640008001105 */
[----:B-1----:R-:W-:Y:S05]  /*2bc0*/  @!P0 BRA `(.L_x_50) ;  /* 0x0000005000a08947 */ /* 0x002fea0003800000 */
.L_x_49:
[----:B------:R-:W-:-:S04]  /*2bd0*/  UIADD3 UR4, UPT, UPT, UR6, 0x1, URZ ;  /* 0x0000000106047890 */ /* 0x000fc8000fffe0ff */
[----:B------:R-:W-:-:S04]  /*2be0*/  UISETP.NE.AND UP0, UPT, UR4, 0x2, UPT ;  /* 0x000000020400788c */ /* 0x000fc8000bf05270 */
[----:B------:R-:W-:Y:S02]  /*2bf0*/  USEL UR7, URZ, 0x1, UP0 ;  /* 0x00000001ff077887 */ /* 0x000fe40008000000 */
[----:B------:R-:W-:-:S04]  /*2c00*/  USEL UR4, UR4, URZ, UP0 ;  /* 0x000000ff04047287 */ /* 0x000fc80008000000 */
[----:B------:R-:W-:Y:S01]  /*2c10*/  ULEA UR4, UR4, UR46, 0x3 ;  /* 0x0000002e04047291 */ /* 0x000fe2000f8e18ff */
[----:B-1----:R-:W-:-:S04]  /*2c20*/  LOP3.LUT R2, R12, UR7, RZ, 0x3c, !PT ;  /* 0x000000070c027c12 */ /* 0x002fc8000f8e3cff */
[----:B------:R-:W-:-:S04]  /*2c30*/  SHF.L.U32 R0, R2, 0x1f, RZ ;  /* 0x0000001f02007819 */ /* 0x000fc800000006ff */
[----:B------:R-:W1:Y:S02]  /*2c40*/  SYNCS.PHASECHK.TRANS64 P0, [UR4+0xd0], R0 ;  /* 0x0000d000ff0075a7 */ /* 0x000e640008001004 */
[----:B-1----:R-:W-:Y:S05]  /*2c50*/  @P0 EXIT ;  /* 0x000000000000094d */ /* 0x002fea0003800000 */
[----:B------:R-:W-:Y:S02]  /*2c60*/  SHF.L.U32 R2, R2, 0x1f, RZ ;  /* 0x0000001f02027819 */ /* 0x000fe400000006ff */
[----:B------:R-:W-:-:S07]  /*2c70*/  MOV R0, UR4 ;  /* 0x0000000400007c02 */ /* 0x000fce0008000f00 */
.L_x_51:
[----:B-1----:R1:W2:Y:S02]  /*2c80*/  SYNCS.PHASECHK.TRANS64.TRYWAIT P0, [R0+URZ+0xd0], R2 ;  /* 0x0000d002000075a7 */ /* 0x0022a400080011ff */
[----:B--2---:R-:W-:Y:S05]  /*2c90*/  @!P0 NANOSLEEP.SYNCS 0x989680 ;  /* 0x009896800000895d */ /* 0x004fea0003900000 */
[----:B------:R-:W2:Y:S02]  /*2ca0*/  @!P0 SYNCS.PHASECHK.TRANS64 P0, [R0+URZ+0xd0], R2 ;  /* 0x0000d002000085a7 */ /* 0x000ea400080010ff */
[----:B--2---:R-:W-:Y:S05]  /*2cb0*/  @P0 EXIT ;  /* 0x000000000000094d */ /* 0x004fea0003800000 */
[----:B------:R-:W-:Y:S05]  /*2cc0*/  BRA `(.L_x_51) ;  /* 0xfffffffc00ec7947 */ /* 0x000fea000383ffff */
.L_x_44:
[----:B------:R-:W-:-:S09]  /*2cd0*/  UISETP.NE.AND UP0, UPT, UR6, URZ, UPT ;  /* 0x000000ff0600728c */ /* 0x000fd2000bf05270 */
[----:B------:R-:W-:Y:S05]  /*2ce0*/  BRA.U UP0, `(.L_x_52) ;  /* 0x0000000d00b47547 */ /* 0x000fea000b800000 */
[----:B------:R-:W-:Y:S01]  /*2cf0*/  UMOV UR4, 0x40 ;  /* 0x0000004000047882 */ /* 0x000fe20000000000 */
[----:B------:R-:W-:Y:S01]  /*2d00*/  NOP ;  /* 0x0000000000007918 */ /* 0x000fe20000000000 */
[----:B------:R-:W-:Y:S01]  /*2d10*/  ULEA UR4, UR46, UR4, 0x18 ;  /* 0x000000042e047291 */ /* 0x000fe2000f8ec0ff */
[----:B------:R-:W-:Y:S02]  /*2d20*/  UMOV UR5, 0x400 ;  /* 0x0000040000057882 */ /* 0x000fe40000000000 */
[----:B------:R-:W-:-:S06]  /*2d30*/  ULEA UR46, UR46, UR5, 0x18 ;  /* 0x000000052e2e7291 */ /* 0x000fcc000f8ec0ff */
[----:B------:R-:W1:Y:S02]  /*2d40*/  LDS.U8 R0, [UR4+0x1c] ;  /* 0x00001c04ff007984 */ /* 0x000e640008000000 */
[----:B-1----:R-:W-:-:S13]  /*2d50*/  ISETP.NE.AND P0, PT, R0, RZ, PT ;  /* 0x000000ff0000720c */ /* 0x002fda0003f05270 */
[----:B------:R-:W-:Y:S05]  /*2d60*/  @P0 BRA `(.L_x_53) ;  /* 0x0000000000580947 */ /* 0x000fea0003800000 */
[----:B------:R-:W-:-:S13]  /*2d70*/  ELECT P0, URZ, PT ;  /* 0x0000000000ff782f */ /* 0x000fda0003800000 */
[----:B------:R-:W-:Y:S05]  /*2d80*/  @!P0 BRA `(.L_x_54) ;  /* 0x0000000000608947 */ /* 0x000fea0003800000 */
[----:B------:R-:W-:Y:S01]  /*2d90*/  UMOV UR5, 0x10 ;  /* 0x0000001000057882 */ /* 0x000fe20000000000 */
[----:B------:R-:W-:Y:S01]  /*2da0*/  HFMA2 R0, -RZ, RZ, 0, 5.9604644775390625e-08 ;  /* 0x00000001ff007431 */ /* 0x000fe200000001ff */
[----:B------:R-:W-:-:S03]  /*2db0*/  MOV R2, 0xffff ;  /* 0x0000ffff00027802 */ /* 0x000fc60000000f00 */
[----:B------:R-:W-:Y:S04]  /*2dc0*/  DEPBAR.LE SB1, 0x36 ;  /* 0x00009d800000791a */ /* 0x000fe80000000000 */
[----:B------:R-:W1:Y:S02]  /*2dd0*/  UTCATOMSWS.FIND_AND_SET.ALIGN UP0, UR5, UR5 ;  /* 0x00000005000575e3 */ /* 0x000e640008000800 */
[----:B-1----:R-:W-:Y:S01]  /*2de0*/  MOV R3, UR5 ;  /* 0x0000000500037c02 */ /* 0x002fe20008000f00 */
[----:B------:R-:W-:Y:S06]  /*2df0*/  BRA.U UP0, `(.L_x_55) ;  /* 0x0000000100187547 */ /* 0x000fec000b800000 */
.L_x_56:
[----:B------:R-:W-:Y:S05]  /*2e00*/  NANOSLEEP 0x64 ;  /* 0x000000640000795d */ /* 0x000fea0003800000 */
[----:B------:R-:W-:-:S05]  /*2e10*/  UMOV UR5, 0x10 ;  /* 0x0000001000057882 */ /* 0x000fca0000000000 */
[----:B------:R-:W-:Y:S04]  /*2e20*/  DEPBAR.LE SB1, 0x36 ;  /* 0x00009d800000791a */ /* 0x000fe80000000000 */
[----:B------:R-:W1:Y:S02]  /*2e30*/  UTCATOMSWS.FIND_AND_SET.ALIGN UP0, UR5, UR5 ;  /* 0x00000005000575e3 */ /* 0x000e640008000800 */
[----:B-1----:R-:W-:Y:S01]  /*2e40*/  MOV R3, UR5 ;  /* 0x0000000500037c02 */ /* 0x002fe20008000f00 */
[----:B------:R-:W-:Y:S05]  /*2e50*/  BRA.U !UP0, `(.L_x_56) ;  /* 0xfffffffd08e87547 */ /* 0x000fea000b83ffff */
.L_x_55:
[-C--:B------:R-:W-:Y:S02]  /*2e60*/  SHF.L.U32 R2, R2, R3.reuse, RZ ;  /* 0x0000000302027219 */ /* 0x080fe400000006ff */
[----:B------:R-:W-:Y:S01]  /*2e70*/  SHF.L.U32 R0, R0, R3, RZ ;  /* 0x0000000300007219 */ /* 0x000fe200000006ff */
[----:B------:R-:W-:Y:S02]  /*2e80*/  IMAD.SHL.U32 R3, R3, 0x20, RZ ;  /* 0x0000002003037824 */ /* 0x000fe400078e00ff */
[----:B------:R1:W-:Y:S04]  /*2e90*/  ATOMS.OR RZ, [UR4+0x14], R2 ;  /* 0x00001402ffff798c */ /* 0x0003e8000b000004 */
[----:B------:R1:W-:Y:S04]  /*2ea0*/  ATOMS.OR RZ, [UR4+0x18], R0 ;  /* 0x00001800ffff798c */ /* 0x0003e8000b000004 */
[----:B------:R1:W-:Y:S01]  /*2eb0*/  STS [UR46+0x170], R3 ;  /* 0x00017003ff007988 */ /* 0x0003e2000800082e */
[----:B------:R-:W-:Y:S05]  /*2ec0*/  BRA `(.L_x_54) ;  /* 0x0000000000107947 */ /* 0x000fea0003800000 */
.L_x_53:
[----:B------:R-:W-:Y:S02]  /*2ed0*/  MOV R0, 0xffffffff ;  /* 0xffffffff00007802 */ /* 0x000fe40000000f00 */
[----:B------:R-:W-:-:S03]  /*2ee0*/  MOV R2, 0x2f10 ;  /* 0x00002f1000027802 */ /* 0x000fc60000000f00 */
[----:B------:R1:W-:Y:S04]  /*2ef0*/  STS [UR46+0x170], R0 ;  /* 0x00017000ff007988 */ /* 0x0003e8000800082e */
[----:B-1-3-5:R-:W-:Y:S05]  /*2f00*/  CALL.REL.NOINC `($__internal_1_$__cuda_sm10x_tcgen05_guardrail_trap_phase_invalid_during_alloc) ;  /* 0x0000005400747944 */ /* 0x02afea0003c00000 */
.L_x_54:
[----:B------:R-:W-:Y:S05]  /*2f10*/  WARPSYNC.ALL ;  /* 0x0000000000007948 */ /* 0x000fea0003800000 */
[----:B------:R-:W2:Y:S01]  /*2f20*/  S2UR UR5, SR_CgaCtaId ;  /* 0x00000000000579c3 */ /* 0x000ea20000008800 */
[----:B------:R-:W-:Y:S01]  /*2f30*/  UMOV UR4, 0x400 ;  /* 0x0000040000047882 */ /* 0x000fe20000000000 */
[----:B------:R-:W-:-:S06]  /*2f40*/  NOP ;  /* 0x0000000000007918 */ /* 0x000fcc0000000000 */
[----:B------:R-:W-:Y:S06]  /*2f50*/  BAR.ARV 0x6, 0xa0 ;  /* 0x0182800000007b1d */ /* 0x000fec0000002000 */
[----:B------:R-:W4:Y:S01]  /*2f60*/  LDCU UR7, c[0x0][0x38c] ;  /* 0x00007180ff0777ac */ /* 0x000f220008000800 */
[----:B------:R-:W-:Y:S01]  /*2f70*/  IMAD.MOV.U32 R11, RZ, RZ, 0x1 ;  /* 0x00000001ff0b7424 */ /* 0x000fe200078e00ff */
[----:B------:R-:W-:Y:S01]  /*2f80*/  CS2R R8, SRZ ;  /* 0x0000000000087805 */ /* 0x000fe2000001ff00 */
[----:B------:R-:W-:Y:S01]  /*2f90*/  IMAD.MOV.U32 R10, RZ, RZ, RZ ;  /* 0x000000ffff0a7224 */ /* 0x000fe200078e00ff */
[----:B------:R-:W3:Y:S01]  /*2fa0*/  LDCU UR6, c[0x0][0x38c] ;  /* 0x00007180ff0677ac */ /* 0x000ee20008000800 */
[----:B------:R-:W-:Y:S01]  /*2fb0*/  UMOV UR15, URZ ;  /* 0x000000ff000f7c82 */ /* 0x000fe20008000000 */
[----:B------:R-:W-:Y:S01]  /*2fc0*/  UMOV UR14, URZ ;  /* 0x000000ff000e7c82 */ /* 0x000fe20008000000 */
[----:B--2---:R-:W-:Y:S01]  /*2fd0*/  ULEA UR5, UR5, UR4, 0x18 ;  /* 0x0000000405057291 */ /* 0x004fe2000f8ec0ff */
[----:B------:R-:W-:Y:S01]  /*2fe0*/  UMOV UR24, 0x0 ;  /* 0x0000000000187882 */ /* 0x000fe20000000000 */
[----:B------:R-:W-:-:S02]  /*2ff0*/  UMOV UR25, 0x8100490 ;  /* 0x0810049000197882 */ /* 0x000fc40000000000 */
[----:B------:R-:W-:Y:S02]  /*3000*/  UIADD3 UR10, UPT, UPT, UR5, 0x6400, URZ ;  /* 0x00006400050a7890 */ /* 0x000fe4000fffe0ff */
[----:B------:R-:W-:Y:S02]  /*3010*/  UIADD3 UR11, UPT, UPT, UR5, 0x26400, URZ ;  /* 0x00026400050b7890 */ /* 0x000fe4000fffe0ff */
[----:B----4-:R-:W-:Y:S01]  /*3020*/  UIADD3 UR7, UPT, UPT, UR7, 0x3f, URZ ;  /* 0x0000003f07077890 */ /* 0x010fe2000fffe0ff */
[----:B-1----:R-:W1:Y:S01]  /*3030*/  LDS R0, [UR5+0x170] ;  /* 0x00017005ff007984 */ /* 0x002e620008000800 */
[----:B------:R-:W-:Y:S02]  /*3040*/  USHF.R.U32.HI UR10, URZ, 0x4, UR10 ;  /* 0x00000004ff0a7899 */ /* 0x000fe4000801160a */
[----:B------:R-:W-:Y:S02]  /*3050*/  USHF.R.S32.HI UR4, URZ, 0x1f, UR7 ;  /* 0x0000001fff047899 */ /* 0x000fe40008011407 */
[----:B------:R-:W-:-:S02]  /*3060*/  USHF.R.U32.HI UR11, URZ, 0x4, UR11 ;  /* 0x00000004ff0b7899 */ /* 0x000fc4000801160b */
[----:B------:R-:W-:Y:S02]  /*3070*/  ULEA.HI UR4, UR4, UR7, URZ, 0x6 ;  /* 0x0000000704047291 */ /* 0x000fe4000f8f30ff */
[----:B------:R-:W-:Y:S02]  /*3080*/  ULOP3.LUT UR10, UR10, 0x3fff, URZ, 0xc0, !UPT ;  /* 0x00003fff0a0a7892 */ /* 0x000fe4000f8ec0ff */
[----:B------:R-:W-:Y:S02]  /*3090*/  USHF.R.S32.HI UR4, URZ, 0x6, UR4 ;  /* 0x00000006ff047899 */ /* 0x000fe40008011404 */
[----:B------:R-:W-:Y:S02]  /*30a0*/  ULOP3.LUT UR11, UR11, 0x3fff, URZ, 0xc0, !UPT ;  /* 0x00003fff0b0b7892 */ /* 0x000fe4000f8ec0ff */
[----:B------:R-:W-:Y:S01]  /*30b0*/  UISETP.LT.AND UP0, UPT, UR4, 0x1, UPT ;  /* 0x000000010400788c */ /* 0x000fe2000bf01270 */
[----:B------:R-:W-:Y:S01]  /*30c0*/  UMOV UR22, 0x0 ;  /* 0x0000000000167882 */ /* 0x000fe20000000000 */
[----:B------:R-:W-:-:S02]  /*30d0*/  UMOV UR23, 0x8100490 ;  /* 0x0810049000177882 */ /* 0x000fc40000000000 */
[----:B------:R-:W-:Y:S02]  /*30e0*/  USEL UR9, UR4, 0x1, !UP0 ;  /* 0x0000000104097887 */ /* 0x000fe4000c000000 */
[----:B------:R-:W-:Y:S02]  /*30f0*/  ULOP3.LUT UR10, UR10, 0x10000, URZ, 0xfc, !UPT ;  /* 0x000100000a0a7892 */ /* 0x000fe4000f8efcff */
[----:B------:R-:W-:Y:S02]  /*3100*/  ULOP3.LUT UR11, UR11, 0x10000, URZ, 0xfc, !UPT ;  /* 0x000100000b0b7892 */ /* 0x000fe4000f8efcff */
[----:B------:R-:W-:Y:S02]  /*3110*/  UIADD3 UR9, UPT, UPT, -UR9, URZ, URZ ;  /* 0x000000ff09097290 */ /* 0x000fe4000fffe1ff */
[----:B---3--:R-:W-:Y:S01]  /*3120*/  UISETP.GE.AND UP3, UPT, UR6, 0x1, UPT ;  /* 0x000000010600788c */ /* 0x008fe2000bf66270 */
[----:B------:R-:W-:Y:S01]  /*3130*/  UMOV UR20, 0x0 ;  /* 0x0000000000147882 */ /* 0x000fe20000000000 */
[----:B------:R-:W-:Y:S01]  /*3140*/  UMOV UR21, 0x8100490 ;  /* 0x0810049000157882 */ /* 0x000fe20000000000 */
[----:B------:R-:W-:Y:S01]  /*3150*/  UMOV UR18, 0x0 ;  /* 0x0000000000127882 */ /* 0x000fe20000000000 */
[----:B------:R-:W-:Y:S01]  /*3160*/  UMOV UR19, 0x8100490 ;  /* 0x0810049000137882 */ /* 0x000fe20000000000 */
[----:B-1----:R-:W-:-:S15]  /*3170*/  R2UR UR16, R0 ;  /* 0x00000000001072ca */ /* 0x002fde00000e0000 */
.L_x_63:
[----:B------:R-:W-:Y:S02]  /*3180*/  LEA R0, R10, UR5, 0x3 ;  /* 0x000000050a007c11 */ /* 0x000fe4000f8e18ff */
[----:B------:R-:W-:Y:S02]  /*3190*/  SHF.L.U32 R2, R9, 0x1f, RZ ;  /* 0x0000001f09027819 */ /* 0x000fe400000006ff */
[----:B------:R-:W-:Y:S01]  /*31a0*/  PLOP3.LUT P0, PT, PT, PT, UP3, 0x80, 0x8 ;  /* 0x000000000008781c */ /* 0x000fe20003f0f038 */
[----:B------:R-:W-:Y:S01]  /*31b0*/  VIADD R3, R0, 0xd0 ;  /* 0x000000d000037836 */ /* 0x000fe20000000000 */
[----:B-1----:R-:W1:Y:S02]  /*31c0*/  SYNCS.PHASECHK.TRANS64.TRYWAIT P1, [R0+URZ+0xc0], R2 ;  /* 0x0000c002000075a7 */ /* 0x002e6400080211ff */
[----:B-1-3--:R-:W-:Y:S09]  /*31d0*/  @!P1 BRA `(.L_x_57) ;  /* 0x0000004c00349947 */ /* 0x00aff20003800000 */
.L_x_144:
[----:B------:R-:W-:Y:S01]  /*31e0*/  LEA R4, R10, UR5, 0x4 ;  /* 0x000000050a047c11 */ /* 0x000fe2000f8e20ff */
[----:B------:R-:W-:Y:S01]  /*31f0*/  @UP3 ULEA UR6, UR14, UR5, 0x3 ;  /* 0x000000050e063291 */ /* 0x000fe2000f8e18ff */
[----:B------:R-:W-:Y:S01]  /*3200*/  PLOP3.LUT P2, PT, PT, PT, PT, 0x80, 0x8 ;  /* 0x000000000008781c */ /* 0x000fe20003f4f070 */
[----:B------:R-:W-:Y:S01]  /*3210*/  ULEA UR7, UR15, UR5, 0x3 ;  /* 0x000000050f077291 */ /* 0x000fe2000f8e18ff */
[----:B------:R-:W-:Y:S01]  /*3220*/  PRMT R3, RZ, 0x654, R3 ;  /* 0x00000654ff037816 */ /* 0x000fe20000000003 */
[----:B------:R-:W-:Y:S01]  /*3230*/  ULEA UR8, UR15, UR16, 0x6 ;  /* 0x000000100f087291 */ /* 0x000fe2000f8e30ff */
[----:B------:R-:W2:Y:S01]  /*3240*/  LDS.128 R4, [R4+0x150] ;  /* 0x0001500004047984 */ /* 0x000ea20000000c00 */
[----:B-1----:R-:W-:Y:S02]  /*3250*/  @P0 SHF.L.U32 R2, R8, 0x1f, RZ ;  /* 0x0000001f08020819 */ /* 0x002fe400000006ff */
[----:B------:R-:W-:Y:S01]  /*3260*/  SHF.L.U32 R0, R11, 0x1f, RZ ;  /* 0x0000001f0b007819 */ /* 0x000fe200000006ff */
[----:B------:R-:W-:Y:S01]  /*3270*/  @!PT LDS RZ, [RZ] ;  /* 0x00000000fffff984 */ /* 0x000fe20000000800 */
[----:B------:R-:W-:Y:S01]  /*3280*/  @!PT LDS RZ, [RZ] ;  /* 0x00000000fffff984 */ /* 0x000fe20000000800 */
[----:B------:R-:W-:Y:S01]  /*3290*/  @!PT LDS RZ, [RZ] ;  /* 0x00000000fffff984 */ /* 0x000fe20000000800 */
[----:B------:R-:W-:Y:S01]  /*32a0*/  @!PT LDS RZ, [RZ] ;  /* 0x00000000fffff984 */ /* 0x000fe20000000800 */
[----:B------:R1:W-:Y:S06]  /*32b0*/  MEMBAR.ALL.CTA ;  /* 0x0000000000007992 */ /* 0x0003ec0000008000 */
[----:B-1----:R-:W1:Y:S02]  /*32c0*/  FENCE.VIEW.ASYNC.S ;  /* 0x00000000000073c6 */ /* 0x002e640000000000 */
[----:B-1----:R1:W-:Y:S01]  /*32d0*/  SYNCS.ARRIVE.TRANS64.RED.A1T0 RZ, [R3+URZ], RZ ;  /* 0x000000ff03ff79a7 */ /* 0x0023e200081004ff */
[----:B------:R1:W3:Y:S01]  /*32e0*/  @P0 SYNCS.PHASECHK.TRANS64.TRYWAIT P2, [UR6], R2 ;  /* 0x00000002ff0005a7 */ /* 0x0002e20008041106 */
[----:B--2---:R-:W-:Y:S01]  /*32f0*/  LOP3.LUT P1, RZ, R6, 0x1, RZ, 0xc0, !PT ;  /* 0x0000000106ff7812 */ /* 0x004fe2000782c0ff */
[----:B------:R-:W2:Y:S02]  /*3300*/  SYNCS.PHASECHK.TRANS64.TRYWAIT P0, [UR7+0x100], R0 ;  /* 0x00010000ff0075a7 */ /* 0x000ea40008001107 */
[----:B-123--:R-:W-:Y:S10]  /*3310*/  @!P0 BRA `(.L_x_58) ;  /* 0x0000004800f88947 */ /* 0x00eff40003800000 */
.L_x_146:
[----:B------:R-:W-:Y:S01]  /*3320*/  IADD3 R10, PT, PT, R10, 0x1, RZ ;  /* 0x000000010a0a7810 */ /* 0x000fe20007ffe0ff */
[----:B------:R-:W-:Y:S06]  /*3330*/  BRA.U !UP3, `(.L_x_59) ;  /* 0x000000010bc07547 */ /* 0x000fec000b800000 */
[----:B------:R-:W-:Y:S01]  /*3340*/  UPLOP3.LUT UP4, UPT, UPT, UPT, UPT, 0x40, 0x4 ;  /* 0x000000000004789c */ /* 0x000fe20003f8e870 */
[----:B------:R-:W-:Y:S01]  /*3350*/  UMOV UR13, UR9 ;  /* 0x00000009000d7c82 */ /* 0x000fe20008000000 */
[----:B------:R-:W-:Y:S01]  /*3360*/  UMOV UR12, UR4 ;  /* 0x00000004000c7c82 */ /* 0x000fe20008000000 */
[----:B------:R-:W-:-:S08]  /*3370*/  UMOV UR17, UR14 ;  /* 0x0000000e00117c82 */ /* 0x000fd00008000000 */
.L_x_62:
[----:B------:R-:W-:Y:S02]  /*3380*/  UIADD3 UR13, UPT, UPT, UR13, 0x1, URZ ;  /* 0x000000010d0d7890 */ /* 0x000fe4000fffe0ff */
[----:B--2---:R-:W-:Y:S02]  /*3390*/  ULEA UR6, UR17, UR5, 0x3 ;  /* 0x0000000511067291 */ /* 0x004fe4000f8e18ff */
[----:B------:R-:W-:Y:S01]  /*33a0*/  UISETP.NE.AND UP0, UPT, UR13, URZ, UPT ;  /* 0x000000ff0d00728c */ /* 0x000fe2000bf05270 */
[----:B---3--:R-:W-:Y:S10]  /*33b0*/  @P2 BRA `(.L_x_60) ;  /* 0x00000000000c2947 */ /* 0x008ff40003800000 */
[----:B-1----:R-:W-:Y:S04]  /*33c0*/  SHF.L.U32 R2, R8, 0x1f, RZ ;  /* 0x0000001f08027819 */ /* 0x002fe800000006ff */
[----:B------:R-:W1:Y:S02]  /*33d0*/  SYNCS.PHASECHK.TRANS64.TRYWAIT P0, [UR6], R2 ;  /* 0x00000002ff0075a7 */ /* 0x000e640008001106 */
[----:B-1----:R-:W-:Y:S05]  /*33e0*/  @!P0 BRA `(.L_x_61) ;  /* 0x0000004800dc8947 */ /* 0x002fea0003800000 */
.L_x_60:
[----:B------:R-:W-:Y:S01]  /*33f0*/  UISETP.NE.AND UP1, UPT, UR12, 0x1, UPT ;  /* 0x000000010c00788c */ /* 0x000fe2000bf25270 */
[----:B------:R-:W-:Y:S01]  /*3400*/  PLOP3.LUT P2, PT, PT, PT, PT, 0x80, 0x8 ;  /* 0x000000000008781c */ /* 0x000fe20003f4f070 */
[----:B------:R-:W-:Y:S02]  /*3410*/  UIADD3 UR14, UPT, UPT, UR17, 0x1, URZ ;  /* 0x00000001110e7890 */ /* 0x000fe4000fffe0ff */
[----:B------:R-:W-:Y:S02]  /*3420*/  ULEA UR28, UR17, UR11, 0x9 ;  /* 0x0000000b111c7291 */ /* 0x000fe4000f8e48ff */
[----:B------:R-:W-:Y:S01]  /*3430*/  UISETP.NE.AND UP2, UPT, UR14, 0x8, UPT ;  /* 0x000000080e00788c */ /* 0x000fe2000bf45270 */
[----:B------:R-:W-:Y:S01]  /*3440*/  PLOP3.LUT P0, PT, PT, PT, UP1, 0x80, 0x8 ;  /* 0x000000000008781c */ /* 0x000fe20003f0f018 */
[----:B------:R-:W-:Y:S02]  /*3450*/  UIADD3 UR40, UPT, UPT, UR28, 0x2, URZ ;  /* 0x000000021c287890 */ /* 0x000fe4000fffe0ff */
[----:B------:R-:W-:Y:S02]  /*3460*/  USEL UR27, URZ, 0x1, UP2 ;  /* 0x00000001ff1b7887 */ /* 0x000fe40009000000 */
[----:B------:R-:W-:Y:S02]  /*3470*/  USEL UR14, UR14, URZ, UP2 ;  /* 0x000000ff0e0e7287 */ /* 0x000fe40009000000 */
[----:B------:R-:W-:Y:S02]  /*3480*/  UIADD3 UR36, UPT, UPT, UR28, 0x4, URZ ;  /* 0x000000041c247890 */ /* 0x000fe4000fffe0ff */
[----:B------:R-:W-:Y:S01]  /*3490*/  @UP1 ULEA UR26, UR14, UR5, 0x3 ;  /* 0x000000050e1a1291 */ /* 0x000fe2000f8e18ff */
[----:B------:R-:W-:Y:S01]  /*34a0*/  LOP3.LUT R8, R8, UR27, RZ, 0x3c, !PT ;  /* 0x0000001b08087c12 */ /* 0x000fe2000f8e3cff */
[----:B------:R-:W-:Y:S02]  /*34b0*/  UIADD3 UR32, UPT, UPT, UR28, 0x6, URZ ;  /* 0x000000061c207890 */ /* 0x000fe4000fffe0ff */
[----:B------:R-:W-:Y:S01]  /*34c0*/  UIADD3 UR6, UPT, UPT, UR6, 0x40, URZ ;  /* 0x0000004006067890 */ /* 0x000fe2000fffe0ff */
[----:B-1----:R-:W-:Y:S01]  /*34d0*/  @P0 SHF.L.U32 R0, R8, 0x1f, RZ ;  /* 0x0000001f08000819 */ /* 0x002fe200000006ff */
[----:B------:R-:W-:Y:S01]  /*34e0*/  UIADD3 UR12, UPT, UPT, UR12, -0x1, URZ ;  /* 0xffffffff0c0c7890 */ /* 0x000fe2000fffe0ff */
[----:B------:R-:W-:Y:S02]  /*34f0*/  UMOV UR29, 0x40004040 ;  /* 0x40004040001d7882 */ /* 0x000fe40000000000 */
[----:B------:R2:W3:Y:S01]  /*3500*/  @P0 SYNCS.PHASECHK.TRANS64.TRYWAIT P2, [UR26], R0 ;  /* 0x00000000ff0005a7 */ /* 0x0004e2000804111a */
[----:B------:R-:W-:Y:S01]  /*3510*/  ULEA UR26, UR17, UR10, 0xa ;  /* 0x0000000a111a7291 */ /* 0x000fe2000f8e50ff */
[----:B------:R-:W-:Y:S01]  /*3520*/  UMOV UR27, 0x40004040 ;  /* 0x40004040001b7882 */ /* 0x000fe20000000000 */
[----:B------:R-:W-:Y:S02]  /*3530*/  UMOV UR41, 0x40004040 ;  /* 0x4000404000297882 */ /* 0x000fe40000000000 */
[----:B------:R-:W-:Y:S02]  /*3540*/  UIADD3 UR38, UPT, UPT, UR26, 0x2, URZ ;  /* 0x000000021a267890 */ /* 0x000fe4000fffe0ff */
[----:B------:R-:W-:Y:S02]  /*3550*/  UIADD3 UR34, UPT, UPT, UR26, 0x4, URZ ;  /* 0x000000041a227890 */ /* 0x000fe4000fffe0ff */
[----:B------:R-:W-:Y:S01]  /*3560*/  UIADD3 UR30, UPT, UPT, UR26, 0x6, URZ ;  /* 0x000000061a1e7890 */ /* 0x000fe2000fffe0ff */
[----:B------:R2:W-:Y:S01]  /*3570*/  UTCHMMA gdesc[UR26], gdesc[UR28], tmem[UR8], tmem[UR24], idesc[UR25], UP4 ;  /* 0x00ff181c1a0075ea */ /* 0x0005e2000a000008 */
[----:B------:R-:W-:Y:S01]  /*3580*/  UPLOP3.LUT UP4, UPT, UPT, UPT, UPT, 0x80, 0x8 ;  /* 0x000000000008789c */ /* 0x000fe20003f8f070 */
[----:B------:R-:W-:Y:S01]  /*3590*/  UMOV UR39, 0x40004040 ;  /* 0x4000404000277882 */ /* 0x000fe20000000000 */
[----:B------:R-:W-:Y:S01]  /*35a0*/  UMOV UR37, 0x40004040 ;  /* 0x4000404000257882 */ /* 0x000fe20000000000 */
[----:B------:R2:W-:Y:S01]  /*35b0*/  UTCHMMA gdesc[UR38], gdesc[UR40], tmem[UR8], tmem[UR22], idesc[UR23], UPT ;  /* 0x00ff1628260075ea */ /* 0x0005e2000b800008 */
[----:B------:R-:W-:Y:S01]  /*35c0*/  UMOV UR35, 0x40004040 ;  /* 0x4000404000237882 */ /* 0x000fe20000000000 */
[----:B------:R-:W-:Y:S01]  /*35d0*/  UMOV UR33, 0x40004040 ;  /* 0x4000404000217882 */ /* 0x000fe20000000000 */
[----:B------:R-:W-:Y:S01]  /*35e0*/  UMOV UR31, 0x40004040 ;  /* 0x40004040001f7882 */ /* 0x000fe20000000000 */
[----:B------:R2:W-:Y:S01]  /*35f0*/  UTCHMMA gdesc[UR34], gdesc[UR36], tmem[UR8], tmem[UR20], idesc[UR21], UPT ;  /* 0x00ff1424220075ea */ /* 0x0005e2000b800008 */
[----:B------:R2:W-:Y:S01]  /*3600*/  UTCHMMA gdesc[UR30], gdesc[UR32], tmem[UR8], tmem[UR18], idesc[UR19], UPT ;  /* 0x00ff12201e0075ea */ /* 0x0005e2000b800008 */
[----:B------:R2:W-:Y:S01]  /*3610*/  UTCBAR [UR6], URZ ;  /* 0x000000ff060073e9 */ /* 0x0005e200080000ff */
[----:B------:R-:W-:Y:S01]  /*3620*/  UMOV UR17, UR14 ;  /* 0x0000000e00117c82 */ /* 0x000fe20008000000 */
[----:B------:R-:W-:Y:S05]  /*3630*/  BRA.U UP0, `(.L_x_62) ;  /* 0xfffffffd00507547 */ /* 0x000fea000b83ffff */
.L_x_59:
[----:B------:R-:W-:Y:S01]  /*3640*/  UIADD3 UR15, UPT, UPT, UR15, 0x1, URZ ;  /* 0x000000010f0f7890 */ /* 0x000fe2000fffe0ff */
[C---:B------:R-:W-:Y:S01]  /*3650*/  ISETP.NE.AND P0, PT, R10.reuse, 0x2, PT ;  /* 0x000000020a00780c */ /* 0x040fe20003f05270 */
[----:B------:R-:W-:Y:S02]  /*3660*/  UIADD3 UR7, UPT, UPT, UR7, 0xe0, URZ ;  /* 0x000000e007077890 */ /* 0x000fe4000fffe0ff */
[----:B------:R-:W-:Y:S01]  /*3670*/  UISETP.NE.AND UP0, UPT, UR15, 0x4, UPT ;  /* 0x000000040f00788c */ /* 0x000fe2000bf05270 */
[----:B-12---:R-:W-:Y:S02]  /*3680*/  SEL R0, RZ, 0x1, P0 ;  /* 0x00000001ff007807 */ /* 0x006fe40000000000 */
[----:B------:R-:W-:Y:S01]  /*3690*/  SEL R10, R10, RZ, P0 ;  /* 0x000000ff0a0a7207 */ /* 0x000fe20000000000 */
[----:B------:R-:W-:Y:S01]  /*36a0*/  USEL UR6, URZ, 0x1, UP0 ;  /* 0x00000001ff067887 */ /* 0x000fe20008000000 */
[----:B------:R-:W-:Y:S01]  /*36b0*/  LOP3.LUT R9, R9, R0, RZ, 0x3c, !PT ;  /* 0x0000000009097212 */ /* 0x000fe200078e3cff */
[----:B------:R-:W-:Y:S01]  /*36c0*/  USEL UR15, UR15, URZ, UP0 ;  /* 0x000000ff0f0f7287 */ /* 0x000fe20008000000 */
[----:B------:R1:W-:Y:S03]  /*36d0*/  UTCBAR [UR7], URZ ;  /* 0x000000ff070073e9 */ /* 0x0003e600080000ff */
[----:B------:R-:W-:Y:S01]  /*36e0*/  LOP3.LUT R11, R11, UR6, RZ, 0x3c, !PT ;  /* 0x000000060b0b7c12 */ /* 0x000fe2000f8e3cff */
[----:B------:R-:W-:Y:S07]  /*36f0*/  @P1 BRA `(.L_x_63) ;  /* 0xfffffff800a01947 */ /* 0x000fee000383ffff */
[----:B------:R-:W2:Y:S01]  /*3700*/  S2UR UR4, SR_CgaCtaId ;  /* 0x00000000000479c3 */ /* 0x000ea20000008800 */
[----:B------:R-:W-:Y:S01]  /*3710*/  ELECT P0, URZ, PT ;  /* 0x0000000000ff782f */ /* 0x000fe20003800000 */
[----:B------:R-:W-:Y:S01]  /*3720*/  IMAD.MOV.U32 R0, RZ, RZ, 0x1 ;  /* 0x00000001ff007424 */ /* 0x000fe200078e00ff */
[----:B------:R-:W-:Y:S01]  /*3730*/  UIADD3 UR5, UPT, UPT, UR5, 0x100, URZ ;  /* 0x0000010005057890 */ /* 0x000fe2000fffe0ff */
[----:B------:R-:W-:Y:S01]  /*3740*/  SHF.L.U32 R2, R11, 0x1f, RZ ;  /* 0x0000001f0b027819 */ /* 0x000fe200000006ff */
[----:B------:R-:W-:-:S03]  /*3750*/  UMOV UR6, 0x40 ;  /* 0x0000004000067882 */ /* 0x000fc60000000000 */
[----:B------:R-:W-:Y:S01]  /*3760*/  UVIRTCOUNT.DEALLOC.SMPOOL 0x80 ;  /* 0x000000800000784c */ /* 0x000fe20000000000 */
[----:B--2---:R-:W-:Y:S02]  /*3770*/  ULEA UR4, UR4, UR6, 0x18 ;  /* 0x0000000604047291 */ /* 0x004fe4000f8ec0ff */
[----:B------:R-:W-:-:S07]  /*3780*/  ULEA UR6, UR15, UR5, 0x3 ;  /* 0x000000050f067291 */ /* 0x000fce000f8e18ff */
[----:B------:R2:W-:Y:S02]  /*3790*/  @P0 STS.U8 [UR4+0x1c], R0 ;  /* 0x00001c00ff000988 */ /* 0x0005e40008000004 */
[----:B------:R-:W4:Y:S02]  /*37a0*/  SYNCS.PHASECHK.TRANS64.TRYWAIT P0, [UR6], R2 ;  /* 0x00000002ff0075a7 */ /* 0x000f240008001106 */
[----:B--2-4-:R-:W-:Y:S05]  /*37b0*/  @!P0 BRA `(.L_x_64) ;  /* 0x0000004800008947 */ /* 0x014fea0003800000 */
.L_x_149:
[----:B-1----:R-:W-:-:S04]  /*37c0*/  UIADD3 UR7, UPT, UPT, UR15, 0x1, URZ ;  /* 0x000000010f077890 */ /* 0x002fc8000fffe0ff */
[----:B------:R-:W-:-:S04]  /*37d0*/  UISETP.NE.AND UP0, UPT, UR7, 0x4, UPT ;  /* 0x000000040700788c */ /* 0x000fc8000bf05270 */
[----:B------:R-:W-:Y:S02]  /*37e0*/  USEL UR8, URZ, 0x1, UP0 ;  /* 0x00000001ff087887 */ /* 0x000fe40008000000 */
[----:B------:R-:W-:-:S04]  /*37f0*/  USEL UR7, UR7, URZ, UP0 ;  /* 0x000000ff07077287 */ /* 0x000fc80008000000 */
[----:B------:R-:W-:Y:S01]  /*3800*/  ULEA UR6, UR7, UR5, 0x3 ;  /* 0x0000000507067291 */ /* 0x000fe2000f8e18ff */
[----:B--2---:R-:W-:-:S04]  /*3810*/  LOP3.LUT R2, R11, UR8, RZ, 0x3c, !PT ;  /* 0x000000080b027c12 */ /* 0x004fc8000f8e3cff */
[----:B------:R-:W-:-:S04]  /*3820*/  SHF.L.U32 R3, R2, 0x1f, RZ ;  /* 0x0000001f02037819 */ /* 0x000fc800000006ff */
[----:B------:R-:W1:Y:S02]  /*3830*/  SYNCS.PHASECHK.TRANS64.TRYWAIT P0, [UR6], R3 ;  /* 0x00000003ff0075a7 */ /* 0x000e640008001106 */
[----:B-1----:R-:W-:Y:S05]  /*3840*/  @!P0 BRA `(.L_x_65) ;  /* 0x0000004400f48947 */ /* 0x002fea0003800000 */
.L_x_151:
        /* <DEDUP_REMOVED lines=9> */
.L_x_153:
[----:B------:R-:W-:-:S04]  /*38e0*/  UIADD3 UR7, UPT, UPT, UR7, 0x1, URZ ;  /* 0x0000000107077890 */ /* 0x000fc8000fffe0ff */
[----:B------:R-:W-:-:S04]  /*38f0*/  UISETP.NE.AND UP0, UPT, UR7, 0x4, UPT ;  /* 0x000000040700788c */ /* 0x000fc8000bf05270 */
[----:B------:R-:W-:Y:S02]  /*3900*/  USEL UR6, URZ, 0x1, UP0 ;  /* 0x00000001ff067887 */ /* 0x000fe40008000000 */
[----:B------:R-:W-:-:S04]  /*3910*/  USEL UR7, UR7, URZ, UP0 ;  /* 0x000000ff07077287 */ /* 0x000fc80008000000 */
[----:B------:R-:W-:Y:S01]  /*3920*/  ULEA UR7, UR7, UR5, 0x3 ;  /* 0x0000000507077291 */ /* 0x000fe2000f8e18ff */
[----:B------:R-:W-:-:S04]  /*3930*/  LOP3.LUT R2, R2, UR6, RZ, 0x3c, !PT ;  /* 0x0000000602027c12 */ /* 0x000fc8000f8e3cff */
[----:B------:R-:W-:-:S04]  /*3940*/  SHF.L.U32 R2, R2, 0x1f, RZ ;  /* 0x0000001f02027819 */ /* 0x000fc800000006ff */
[----:B------:R-:W2:Y:S02]  /*3950*/  SYNCS.PHASECHK.TRANS64.TRYWAIT P0, [UR7], R2 ;  /* 0x00000002ff0075a7 */ /* 0x000ea40008001107 */
[----:B--2---:R-:W-:Y:S05]  /*3960*/  @!P0 BRA `(.L_x_67) ;  /* 0x0000004400dc8947 */ /* 0x004fea0003800000 */
.L_x_155:
[----:B------:R-:W-:Y:S01]  /*3970*/  NOP ;  /* 0x0000000000007918 */ /* 0x000fe20000000000 */
[----:B-1----:R-:W1:Y:S01]  /*3980*/  LDS R0, [UR4+0x14] ;  /* 0x00001404ff007984 */ /* 0x002e620008000800 */
[----:B------:R-:W-:Y:S01]  /*3990*/  ULOP3.LUT UR6, UR16, 0xffff, URZ, 0xc0, !UPT ;  /* 0x0000ffff10067892 */ /* 0x000fe2000f8ec0ff */
[----:B------:R-:W-:Y:S01]  /*39a0*/  UMOV UR8, 0xffff ;  /* 0x0000ffff00087882 */ /* 0x000fe20000000000 */
[----:B------:R-:W-:Y:S02]  /*39b0*/  UMOV UR5, 0x1 ;  /* 0x0000000100057882 */ /* 0x000fe40000000000 */
[----:B------:R-:W-:-:S04]  /*39c0*/  USHF.R.U32.HI UR6, URZ, 0x5, UR6 ;  /* 0x00000005ff067899 */ /* 0x000fc80008011606 */
[----:B------:R-:W-:Y:S02]  /*39d0*/  USHF.L.U32 UR8, UR8, UR6, URZ ;  /* 0x0000000608087299 */ /* 0x000fe400080006ff */
[----:B------:R-:W-:-:S04]  /*39e0*/  USHF.L.U32 UR5, UR5, UR6, URZ ;  /* 0x0000000605057299 */ /* 0x000fc800080006ff */
[----:B-1----:R-:W-:-:S04]  /*39f0*/  LOP3.LUT R0, R0, UR8, RZ, 0xc0, !PT ;  /* 0x0000000800007c12 */ /* 0x002fc8000f8ec0ff */
[----:B------:R-:W-:-:S13]  /*3a00*/  ISETP.NE.AND P0, PT, R0, UR8, PT ;  /* 0x0000000800007c0c */ /* 0x000fda000bf05270 */
[----:B------:R-:W-:Y:S05]  /*3a10*/  @P0 BRA `(.L_x_68) ;  /* 0x0000000000580947 */ /* 0x000fea0003800000 */
[----:B------:R-:W1:Y:S02]  /*3a20*/  LDS R0, [UR4+0x18] ;  /* 0x00001804ff007984 */ /* 0x000e640008000800 */
[----:B-1----:R-:W-:-:S04]  /*3a30*/  LOP3.LUT R0, R0, UR5, RZ, 0xc0, !PT ;  /* 0x0000000500007c12 */ /* 0x002fc8000f8ec0ff */
[----:B------:R-:W-:-:S13]  /*3a40*/  ISETP.NE.AND P0, PT, R0, UR5, PT ;  /* 0x0000000500007c0c */ /* 0x000fda000bf05270 */
[----:B------:R-:W-:Y:S05]  /*3a50*/  @P0 BRA `(.L_x_69) ;  /* 0x00000000003c0947 */ /* 0x000fea0003800000 */
[----:B------:R-:W1:Y:S01]  /*3a60*/  S2R R2, SR_LANEID ;  /* 0x0000000000027919 */ /* 0x000e620000000000 */
[----:B------:R-:W-:Y:S01]  /*3a70*/  ULOP3.LUT UR8, URZ, UR8, URZ, 0x33, !UPT ;  /* 0x00000008ff087292 */ /* 0x000fe2000f8e33ff */
[----:B------:R-:W-:Y:S02]  /*3a80*/  VOTEU.ANY UR7, UPT, PT ;  /* 0x0000000000077886 */ /* 0x000fe400038e0100 */
[----:B------:R-:W-:-:S03]  /*3a90*/  UFLO.U32 UR7, UR7 ;  /* 0x00000007000772bd */ /* 0x000fc600080e0000 */
[----:B------:R-:W-:-:S04]  /*3aa0*/  IMAD.U32 R0, RZ, RZ, UR8 ;  /* 0x00000008ff007e24 */ /* 0x000fc8000f8e00ff */
[----:B------:R2:W4:Y:S02]  /*3ab0*/  REDUX UR6, R0 ;  /* 0x00000000000673c4 */ /* 0x0005240000000000 */
[----:B------:R1:W-:Y:S02]  /*3ac0*/  UTCATOMSWS.AND URZ, UR8 ;  /* 0x0000000800ff79e3 */ /* 0x0003e40008000000 */
[----:B-1----:R-:W-:Y:S02]  /*3ad0*/  ISETP.EQ.U32.AND P0, PT, R2, UR7, PT ;  /* 0x0000000702007c0c */ /* 0x002fe4000bf02070 */
[----:B--2---:R-:W-:Y:S02]  /*3ae0*/  LOP3.LUT R0, RZ, UR5, RZ, 0x33, !PT ;  /* 0x00000005ff007c12 */ /* 0x004fe4000f8e33ff */
[----:B----4-:R-:W-:Y:S02]  /*3af0*/  MOV R2, UR6 ;  /* 0x0000000600027c02 */ /* 0x010fe40008000f00 */
[----:B------:R-:W1:Y:S07]  /*3b00*/  REDUX UR5, R0 ;  /* 0x00000000000573c4 */ /* 0x000e6e0000000000 */
[----:B------:R2:W-:Y:S01]  /*3b10*/  @P0 ATOMS.AND RZ, [UR4+0x14], R2 ;  /* 0x00001402ffff098c */ /* 0x0005e2000a800004 */
[----:B-1----:R-:W-:-:S05]  /*3b20*/  IMAD.U32 R0, RZ, RZ, UR5 ;  /* 0x00000005ff007e24 */ /* 0x002fca000f8e00ff */
[----:B------:R2:W-:Y:S01]  /*3b30*/  @P0 ATOMS.AND RZ, [UR4+0x18], R0 ;  /* 0x00001800ffff098c */ /* 0x0005e2000a800004 */
[----:B------:R-:W-:Y:S05]  /*3b40*/  BRA `(.L_x_70) ;  /* 0x0000000000147947 */ /* 0x000fea0003800000 */
.L_x_69:
[----:B------:R-:W-:Y:S02]  /*3b50*/  MOV R2, 0x3b70 ;  /* 0x00003b7000027802 */ /* 0x000fe40000000f00 */
[----:B---3-5:R-:W-:Y:S05]  /*3b60*/  CALL.REL.NOINC `($__internal_0_$__cuda_sm10x_tcgen05_guardrail_trap_col_being_dealloced_not_returned_by_alloc) ;  /* 0x0000004800507944 */ /* 0x028fea0003c00000 */
[----:B------:R-:W-:Y:S05]  /*3b70*/  BRA `(.L_x_70) ;  /* 0x0000000000087947 */ /* 0x000fea0003800000 */
.L_x_68:
[----:B------:R-:W-:Y:S02]  /*3b80*/  MOV R2, 0x3ba0 ;  /* 0x00003ba000027802 */ /* 0x000fe40000000f00 */
[----:B---3-5:R-:W-:Y:S05]  /*3b90*/  CALL.REL.NOINC `($__internal_2_$__cuda_sm10x_tcgen05_guardrail_trap_unallocated_columns_being_dealloced) ;  /* 0x00000048005c7944 */ /* 0x028fea0003c00000 */
.L_x_70:
[----:B------:R-:W-:Y:S01]  /*3ba0*/  NOP ;  /* 0x0000000000007918 */ /* 0x000fe20000000000 */
[----:B------:R-:W-:Y:S05]  /*3bb0*/  EXIT ;  /* 0x000000000000794d */ /* 0x000fea0003800000 */
.L_x_52:
[----:B------:R-:W-:-:S09]  /*3bc0*/  UISETP.NE.OR UP2, UPT, UR6, 0x3, UP2 ;  /* 0x000000030600788c */ /* 0x000fd20009745670 */
[----:B------:R-:W-:Y:S05]  /*3bd0*/  BRA.U UP2, `(.L_x_71) ;  /* 0x0000000d02b07547 */ /* 0x000fea000b800000 */
[----:B------:R-:W1:Y:S01]  /*3be0*/  LDC R0, c[0x0][0xb30] ;  /* 0x0002cc00ff007b82 */ /* 0x000e620000000800 */
[----:B------:R-:W2:Y:S01]  /*3bf0*/  LDCU.64 UR6, c[0x0][0x888] ;  /* 0x00011100ff0677ac */ /* 0x000ea20008000a00 */
[----:B------:R-:W-:Y:S02]  /*3c00*/  HFMA2 R27, -RZ, RZ, 0, 0 ;  /* 0x00000000ff1b7431 */ /* 0x000fe400000001ff */
[----:B------:R-:W-:Y:S01]  /*3c10*/  IMAD.MOV.U32 R29, RZ, RZ, 0x1 ;  /* 0x00000001ff1d7424 */ /* 0x000fe200078e00ff */
[----:B------:R-:W-:Y:S01]  /*3c20*/  MOV R25, 0x2000 ;  /* 0x0000200000197802 */ /* 0x000fe20000000f00 */
[----:B------:R-:W4:Y:S01]  /*3c30*/  LDCU.64 UR4, c[0x0][0x890] ;  /* 0x00011200ff0477ac */ /* 0x000f220008000a00 */
[----:B------:R-:W-:Y:S01]  /*3c40*/  IMAD.MOV.U32 R28, RZ, RZ, RZ ;  /* 0x000000ffff1c7224 */ /* 0x000fe200078e00ff */
[----:B------:R-:W3:Y:S01]  /*3c50*/  LDC R24, c[0x0][0x370] ;  /* 0x0000dc00ff187b82 */ /* 0x000ee20000000800 */
[----:B------:R-:W-:-:S07]  /*3c60*/  UPLOP3.LUT UP0, UPT, UPT, UPT, UPT, 0x40, 0x4 ;  /* 0x000000000004789c */ /* 0x000fce0003f0e870 */
[----:B------:R-:W3:Y:S01]  /*3c70*/  LDC R5, c[0x0][0xb0c] ;  /* 0x0002c300ff057b82 */ /* 0x000ee20000000800 */
[----:B--2---:R-:W-:-:S03]  /*3c80*/  UISETP.NE.U32.AND UP2, UPT, UR6, URZ, UPT ;  /* 0x000000ff0600728c */ /* 0x004fc6000bf45070 */
[----:B------:R-:W-:Y:S01]  /*3c90*/  UMOV UR6, 0x400 ;  /* 0x0000040000067882 */ /* 0x000fe20000000000 */
[----:B----4-:R-:W-:-:S03]  /*3ca0*/  UISETP.NE.U32.AND UP5, UPT, UR4, URZ, UPT ;  /* 0x000000ff0400728c */ /* 0x010fc6000bfa5070 */
[----:B------:R-:W2:Y:S01]  /*3cb0*/  LDC R18, c[0x0][0xb20] ;  /* 0x0002c800ff127b82 */ /* 0x000ea20000000800 */
[----:B-1----:R-:W-:Y:S01]  /*3cc0*/  ISETP.NE.AND P1, PT, R0, 0x1, PT ;  /* 0x000000010000780c */ /* 0x002fe20003f25270 */
[----:B------:R-:W-:Y:S02]  /*3cd0*/  UISETP.NE.AND.EX UP2, UPT, UR7, URZ, UPT, UP2 ;  /* 0x000000ff0700728c */ /* 0x000fe4000bf45320 */
[----:B------:R-:W-:Y:S02]  /*3ce0*/  ULEA UR6, UR46, UR6, 0x18 ;  /* 0x000000062e067291 */ /* 0x000fe4000f8ec0ff */
[----:B------:R-:W-:Y:S02]  /*3cf0*/  UISETP.NE.AND.EX UP5, UPT, UR5, URZ, UPT, UP5 ;  /* 0x000000ff0500728c */ /* 0x000fe4000bfa5350 */
[----:B------:R-:W1:Y:S01]  /*3d00*/  LDC.64 R30, c[0x0][0x348] ;  /* 0x0000d200ff1e7b82 */ /* 0x000e620000000a00 */
[----:B------:R-:W-:-:S07]  /*3d10*/  UMOV UR7, URZ ;  /* 0x000000ff00077c82 */ /* 0x000fce0008000000 */
[----:B------:R-:W4:Y:S08]  /*3d20*/  LDC.64 R16, c[0x0][0xb10] ;  /* 0x0002c400ff107b82 */ /* 0x000f300000000a00 */
[----:B------:R-:W1:Y:S08]  /*3d30*/  LDC.64 R8, c[0x0][0xb18] ;  /* 0x0002c600ff087b82 */ /* 0x000e700000000a00 */
[----:B------:R-:W1:Y:S08]  /*3d40*/  LDC.64 R6, c[0x0][0xb28] ;  /* 0x0002ca00ff067b82 */ /* 0x000e700000000a00 */
[----:B--23--:R-:W1:Y:S02]  /*3d50*/  LDC R19, c[0x0][0x374] ;  /* 0x0000dd00ff137b82 */ /* 0x00ce640000000800 */
.L_x_80:
[C---:B------:R-:W-:Y:S02]  /*3d60*/  LEA R0, R28.reuse, UR6, 0x3 ;  /* 0x000000061c007c11 */ /* 0x040fe4000f8e18ff */
[----:B------:R-:W-:Y:S02]  /*3d70*/  SHF.L.U32 R2, R27, 0x1f, RZ ;  /* 0x0000001f1b027819 */ /* 0x000fe400000006ff */
[----:B------:R-:W-:Y:S02]  /*3d80*/  LEA R20, R28, UR6, 0x4 ;  /* 0x000000061c147c11 */ /* 0x000fe4000f8e20ff */
[----:B--2---:R-:W2:Y:S02]  /*3d90*/  SYNCS.PHASECHK.TRANS64.TRYWAIT P0, [R0+URZ+0xc0], R2 ;  /* 0x0000c002000075a7 */ /* 0x004ea400080011ff */
[----:B--2---:R-:W-:Y:S05]  /*3da0*/  @!P0 BRA `(.L_x_72) ;  /* 0x0000004000e48947 */ /* 0x004fea0003800000 */
.L_x_156:
[----:B------:R-:W-:Y:S01]  /*3db0*/  ISETP.GE.AND P0, PT, R40, 0x1, PT ;  /* 0x000000012800780c */ /* 0x000fe20003f06270 */
[----:B------:R-:W3:Y:S01]  /*3dc0*/  LDS.128 R20, [R20+0x150] ;  /* 0x0001500014147984 */ /* 0x000ee20000000c00 */
[----:B--2---:R-:W-:Y:S01]  /*3dd0*/  VIADD R0, R0, 0xd0 ;  /* 0x000000d000007836 */ /* 0x004fe20000000000 */
[----:B------:R-:W-:Y:S01]  /*3de0*/  @!PT LDS RZ, [RZ] ;  /* 0x00000000fffff984 */ /* 0x000fe20000000800 */
[----:B------:R-:W-:Y:S01]  /*3df0*/  @!PT LDS RZ, [RZ] ;  /* 0x00000000fffff984 */ /* 0x000fe20000000800 */
[----:B------:R-:W-:Y:S01]  /*3e00*/  @!PT LDS RZ, [RZ] ;  /* 0x00000000fffff984 */ /* 0x000fe20000000800 */
[----:B------:R-:W-:Y:S01]  /*3e10*/  @!PT LDS RZ, [RZ] ;  /* 0x00000000fffff984 */ /* 0x000fe20000000800 */
[----:B------:R2:W-:Y:S06]  /*3e20*/  MEMBAR.ALL.CTA ;  /* 0x0000000000007992 */ /* 0x0005ec0000008000 */
[----:B--2---:R-:W2:Y:S01]  /*3e30*/  FENCE.VIEW.ASYNC.S ;  /* 0x00000000000073c6 */ /* 0x004ea20000000000 */
[----:B------:R-:W-:Y:S04]  /*3e40*/  PRMT R0, RZ, 0x654, R0 ;  /* 0x00000654ff007816 */ /* 0x000fe80000000000 */
[----:B--2---:R2:W-:Y:S01]  /*3e50*/  SYNCS.ARRIVE.TRANS64.RED.A1T0 RZ, [R0+URZ], RZ ;  /* 0x000000ff00ff79a7 */ /* 0x0045e200081004ff */
[----:B---3--:R-:W-:Y:S11]  /*3e60*/  LOP3.LUT P3, RZ, R22, 0x1, RZ, 0xc0, !PT ;  /* 0x0000000116ff7812 */ /* 0x008ff6000786c0ff */
[----:B------:R-:W-:Y:S02]  /*3e70*/  @!UPT UIADD3 URZ, UPT, UPT, URZ, URZ, URZ ;  /* 0x000000fffffff290 */ /* 0x000fe4000fffe0ff */
[----:B------:R-:W-:Y:S02]  /*3e80*/  @P3 MOV R13, R20 ;  /* 0x00000014000d3202 */ /* 0x000fe40000000f00 */
[----:B------:R-:W-:Y:S01]  /*3e90*/  @P3 LOP3.LUT R12, R21, 0xffff, RZ, 0xc0, !PT ;  /* 0x0000ffff150c3812 */ /* 0x000fe200078ec0ff */
[----:B--2---:R-:W-:Y:S06]  /*3ea0*/  @!P0 BRA `(.L_x_73) ;  /* 0x0000000000a48947 */ /* 0x004fec0003800000 */
[-C--:B-1----:R-:W-:Y:S01]  /*3eb0*/  IMAD.HI.U32 R0, R19, R9.reuse, RZ ;  /* 0x0000000913007227 */ /* 0x082fe200078e00ff */
[----:B------:R-:W-:Y:S02]  /*3ec0*/  ISETP.NE.AND P0, PT, R8, 0x1, PT ;  /* 0x000000010800780c */ /* 0x000fe40003f05270 */
[----:B------:R-:W-:Y:S01]  /*3ed0*/  ISETP.NE.AND P2, PT, R40, 0x1, PT ;  /* 0x000000012800780c */ /* 0x000fe20003f45270 */
[----:B----4-:R-:W-:Y:S01]  /*3ee0*/  IMAD.HI.U32 R11, R24, R16, RZ ;  /* 0x00000010180b7227 */ /* 0x010fe200078e00ff */
[----:B------:R-:W-:Y:S02]  /*3ef0*/  SHF.R.U32.HI R0, RZ, R18, R0 ;  /* 0x00000012ff007219 */ /* 0x000fe40000011600 */
[----:B------:R-:W-:Y:S01]  /*3f00*/  ISETP.NE.AND P4, PT, R5, 0x1, PT ;  /* 0x000000010500780c */ /* 0x000fe20003f85270 */
[----:B------:R-:W-:Y:S01]  /*3f10*/  IMAD.HI.U32 R15, R12, R9, RZ ;  /* 0x000000090c0f7227 */ /* 0x000fe200078e00ff */
[----:B------:R-:W-:Y:S02]  /*3f20*/  SHF.R.U32.HI R11, RZ, R17, R11 ;  /* 0x00000011ff0b7219 */ /* 0x000fe4000001160b */
[----:B------:R-:W-:Y:S01]  /*3f30*/  SEL R0, R19, R0, !P0 ;  /* 0x0000000013007207 */ /* 0x000fe20004000000 */
[----:B------:R-:W-:Y:S01]  /*3f40*/  IMAD.HI.U32 R14, R13, R16, RZ ;  /* 0x000000100d0e7227 */ /* 0x000fe200078e00ff */
[----:B------:R-:W-:Y:S03]  /*3f50*/  SEL R11, R24, R11, !P4 ;  /* 0x0000000b180b7207 */ /* 0x000fe60006000000 */
[-C--:B------:R-:W-:Y:S01]  /*3f60*/  IMAD.HI.U32 R10, R0, R6.reuse, RZ ;  /* 0x00000006000a7227 */ /* 0x080fe200078e00ff */
[----:B------:R-:W-:Y:S03]  /*3f70*/  SHF.R.U32.HI R14, RZ, R17, R14 ;  /* 0x00000011ff0e7219 */ /* 0x000fe6000001160e */
[----:B------:R-:W-:Y:S01]  /*3f80*/  IMAD.HI.U32 R2, R11, R6, RZ ;  /* 0x000000060b027227 */ /* 0x000fe200078e00ff */
[-C--:B------:R-:W-:Y:S02]  /*3f90*/  @P2 SHF.R.U32.HI R0, RZ, R7.reuse, R10 ;  /* 0x00000007ff002219 */ /* 0x080fe4000001160a */
[----:B------:R-:W-:Y:S02]  /*3fa0*/  SHF.R.U32.HI R10, RZ, R18, R15 ;  /* 0x00000012ff0a7219 */ /* 0x000fe4000001160f */
[----:B------:R-:W-:Y:S01]  /*3fb0*/  @P2 SHF.R.U32.HI R11, RZ, R7, R2 ;  /* 0x00000007ff0b2219 */ /* 0x000fe20000011602 */
[----:B------:R-:W-:Y:S01]  /*3fc0*/  IMAD R0, R40, R0, RZ ;  /* 0x0000000028007224 */ /* 0x000fe200078e02ff */
[----:B------:R-:W-:Y:S02]  /*3fd0*/  SEL R10, R12, R10, !P0 ;  /* 0x0000000a0c0a7207 */ /* 0x000fe40004000000 */
[----:B------:R-:W-:Y:S01]  /*3fe0*/  SEL R2, R13, R14, !P4 ;  /* 0x0000000e0d027207 */ /* 0x000fe20006000000 */
[----:B------:R-:W-:Y:S01]  /*3ff0*/  IMAD R14, R40, R11, RZ ;  /* 0x0000000b280e7224 */ /* 0x000fe200078e02ff */
[C---:B------:R-:W-:Y:S01]  /*4000*/  ISETP.GE.AND P0, PT, R10.reuse, R0, PT ;  /* 0x000000000a00720c */ /* 0x040fe20003f06270 */
[----:B------:R-:W-:Y:S03]  /*4010*/  IMAD.HI.U32 R0, R10, R6, RZ ;  /* 0x000000060a007227 */ /* 0x000fe600078e00ff */
[----:B------:R-:W-:Y:S02]  /*4020*/  ISETP.GE.OR P0, PT, R2, R14, P0 ;  /* 0x0000000e0200720c */ /* 0x000fe40000706670 */
[-C--:B------:R-:W-:Y:S04]  /*4030*/  SHF.R.U32.HI R0, RZ, R7.reuse, R0 ;  /* 0x00000007ff007219 */ /* 0x080fe80000011600 */
[----:B------:R-:W-:Y:S05]  /*4040*/  SEL R15, R10, R0, !P2 ;  /* 0x000000000a0f7207 */ /* 0x000fea0005000000 */
[----:B------:R-:W-:Y:S02]  /*4050*/  IMAD.MOV R14, RZ, RZ, -R15 ;  /* 0x000000ffff0e7224 */ /* 0x000fe400078e0a0f */
[----:B------:R-:W-:Y:S04]  /*4060*/  @!P0 IMAD.HI.U32 R0, R2, R6, RZ ;  /* 0x0000000602008227 */ /* 0x000fe800078e00ff */
[----:B------:R-:W-:Y:S01]  /*4070*/  IMAD R14, R40, R14, R10 ;  /* 0x0000000e280e7224 */ /* 0x000fe200078e020a */
[----:B------:R-:W-:Y:S04]  /*4080*/  @!P0 SHF.R.U32.HI R0, RZ, R7, R0 ;  /* 0x00000007ff008219 */ /* 0x000fe80000011600 */
[----:B------:R-:W-:Y:S04]  /*4090*/  @!P0 SEL R0, R2, R0, !P2 ;  /* 0x0000000002008207 */ /* 0x000fe80005000000 */
[----:B------:R-:W-:Y:S01]  /*40a0*/  @!P0 IADD3 R15, PT, PT, R15, -R0, RZ ;  /* 0x800000000f0f8210 */ /* 0x000fe20007ffe0ff */
[----:B------:R-:W-:Y:S01]  /*40b0*/  @!P0 IMAD R0, R11, R14, R0 ;  /* 0x0000000e0b008224 */ /* 0x000fe200078e0200 */
[----:B------:R-:W-:Y:S01]  /*40c0*/  IADD3 R11, PT, PT, -R10, RZ, RZ ;  /* 0x000000ff0a0b7210 */ /* 0x000fe20007ffe1ff */
[--C-:B------:R-:W-:Y:S02]  /*40d0*/  IMAD.MOV R14, RZ, RZ, -R2.reuse ;  /* 0x000000ffff0e7224 */ /* 0x100fe400078e0a02 */
[----:B------:R-:W-:Y:S02]  /*40e0*/  @!P0 IMAD R10, R15, R40, R2 ;  /* 0x000000280f0a8224 */ /* 0x000fe400078e0202 */
[----:B------:R-:W-:Y:S02]  /*40f0*/  @!P0 IMAD.MOV.U32 R2, RZ, RZ, R0 ;  /* 0x000000ffff028224 */ /* 0x000fe400078e0000 */
[----:B------:R-:W-:Y:S02]  /*4100*/  IMAD R13, R5, R14, R13 ;  /* 0x0000000e050d7224 */ /* 0x000fe400078e020d */
[----:B------:R-:W-:Y:S02]  /*4110*/  IMAD R12, R8, R11, R12 ;  /* 0x0000000b080c7224 */ /* 0x000fe400078e020c */
[----:B------:R-:W-:Y:S02]  /*4120*/  IMAD R13, R2, R5, R13 ;  /* 0x00000005020d7224 */ /* 0x000fe400078e020d */
[----:B------:R-:W-:Y:S02]  /*4130*/  IMAD R12, R10, R8, R12 ;  /* 0x000000080a0c7224 */ /* 0x000fe400078e020c */
.L_x_73:
[----:B------:R-:W-:Y:S05]  /*4140*/  BRA.U UP0, `(.L_x_74) ;  /* 0x0000000100107547 */ /* 0x000fea000b800000 */
[----:B------:R-:W-:Y:S04]  /*4150*/  MOV R2, UR14 ;  /* 0x0000000e00027c02 */ /* 0x000fe80008000f00 */
[----:B------:R-:W-:Y:S04]  /*4160*/  SHF.L.U32 R2, R2, 0x1f, RZ ;  /* 0x0000001f02027819 */ /* 0x000fe800000006ff */
[----:B------:R-:W2:Y:S02]  /*4170*/  SYNCS.PHASECHK.TRANS64.TRYWAIT P0, [UR6+0xb8], R2 ;  /* 0x0000b802ff0075a7 */ /* 0x000ea40008001106 */
[----:B--2---:R-:W-:Y:S05]  /*4180*/  @!P0 BRA `(.L_x_75) ;  /* 0x0000004000008947 */ /* 0x004fea0003800000 */
.L_x_74:
[----:B------:R-:W-:Y:S02]  /*4190*/  R2UR UR11, R4 ;  /* 0x00000000040b72ca */ /* 0x000fe400000e0000 */
[----:B------:R-:W-:Y:S02]  /*41a0*/  R2UR UR10, R3 ;  /* 0x00000000030a72ca */ /* 0x000fe400000e0000 */
[----:B------:R-:W-:Y:S04]  /*41b0*/  ISETP.NE.U32.AND P2, PT, RZ, UR4, PT ;  /* 0x00000004ff007c0c */ /* 0x000fe8000bf45070 */
[----:B------:R-:W-:Y:S05]  /*41c0*/  ISETP.NE.AND.EX P2, PT, RZ, UR5, PT, P2 ;  /* 0x00000005ff007c0c */ /* 0x000fea000bf45320 */
[----:B------:R-:W-:Y:S02]  /*41d0*/  USHF.L.U32 UR11, UR11, 0x7, URZ ;  /* 0x000000070b0b7899 */ /* 0x000fe400080006ff */
[----:B------:R-:W-:Y:S01]  /*41e0*/  USHF.L.U32 UR10, UR10, 0x6, URZ ;  /* 0x000000060a0a7899 */ /* 0x000fe200080006ff */
[----:B------:R-:W-:Y:S11]  /*41f0*/  BRA.U !UP5, `(.L_x_76) ;  /* 0x000000010d347547 */ /* 0x000ff6000b800000 */
[----:B------:R-:W-:Y:S01]  /*4200*/  UPLOP3.LUT UP3, UPT, UPT, UPT, UP2, 0x80, 0x8 ;  /* 0x000000000008789c */ /* 0x000fe20003f6f020 */
[----:B--2---:R-:W-:Y:S02]  /*4210*/  HFMA2 R0, -RZ, RZ, 0, 5.9604644775390625e-08 ;  /* 0x00000001ff007431 */ /* 0x004fe400000001ff */
[----:B------:R-:W-:Y:S03]  /*4220*/  IMAD.MOV.U32 R98, RZ, RZ, 0x1 ;  /* 0x00000001ff627424 */ /* 0x000fe600078e00ff */
[----:B------:R-:W-:Y:S05]  /*4230*/  PLOP3.LUT P0, PT, PT, PT, UP3, 0x80, 0x8 ;  /* 0x000000000008781c */ /* 0x000fea0003f0f038 */
[----:B------:R-:W2:Y:S01]  /*4240*/  @UP3 LDCU.64 UR12, c[0x0][0x888] ;  /* 0x00011100ff0c37ac */ /* 0x000ea20008000a00 */
[----:B------:R-:W-:Y:S07]  /*4250*/  @UP3 UIMAD UR8, UR36, UR4, URZ ;  /* 0x00000004240832a4 */ /* 0x000fee000f8e02ff */
[----:B------:R-:W-:Y:S01]  /*4260*/  @!P0 PRMT R98, R0, 0x7610, R98 ;  /* 0x0000761000628816 */ /* 0x000fe20000000062 */
[----:B--2---:R-:W-:Y:S03]  /*4270*/  @UP3 UIMAD.WIDE UR12, UR8, 0x4, UR12 ;  /* 0x00000004080c38a5 */ /* 0x004fe6000f8e020c */
[----:B------:R-:W2:Y:S03]  /*4280*/  @!UP3 LDCU UR8, c[0x0][0x880] ;  /* 0x00011000ff08b7ac */ /* 0x000ea60008000800 */
[----:B-----5:R-:W-:Y:S01]  /*4290*/  IMAD.U32 R48, RZ, RZ, UR12 ;  /* 0x0000000cff307e24 */ /* 0x020fe2000f8e00ff */
[----:B------:R-:W-:Y:S05]  /*42a0*/  MOV R49, UR13 ;  /* 0x0000000d00317c02 */ /* 0x000fea0008000f00 */
[----:B------:R3:W5:Y:S02]  /*42b0*/  @P0 LDG.E R48, desc[UR48][R48.64] ;  /* 0x0000003030300981 */ /* 0x000764000c1e1900 */
[----:B--23--:R-:W-:Y:S07]  /*42c0*/  @!P0 IMAD.U32 R48, RZ, RZ, UR8 ;  /* 0x00000008ff308e24 */ /* 0x00cfee000f8e00ff */
.L_x_76:
[----:B-----5:R-:W-:Y:S01]  /*42d0*/  @!P2 FSETP.EQ.AND P0, PT, R48, RZ, PT ;  /* 0x000000ff3000a20b */ /* 0x020fe20003f02000 */
[----:B------:R-:W-:Y:S01]  /*42e0*/  @!UPT UIADD3 URZ, UPT, UPT, URZ, URZ, URZ ;  /* 0x000000fffffff290 */ /* 0x000fe2000fffe0ff */
[----:B------:R-:W-:Y:S11]  /*42f0*/  @!P2 BRA `(.L_x_77) ;  /* 0x000000000014a947 */ /* 0x000ff60003800000 */
[----:B------:R-:W-:Y:S02]  /*4300*/  LOP3.LUT P2, RZ, R98, 0xff, RZ, 0xc0, !PT ;  /* 0x000000ff62ff7812 */ /* 0x000fe4000784c0ff */
[----:B------:R-:W-:Y:S04]  /*4310*/  PLOP3.LUT P0, PT, PT, PT, UP3, 0x80, 0x8 ;  /* 0x000000000008781c */ /* 0x000fe80003f0f038 */
[----:B------:R-:W-:Y:S07]  /*4320*/  PLOP3.LUT P0, PT, P0, PT, PT, 0x8, 0x80 ;  /* 0x000000000080781c */ /* 0x000fee000070e170 */
[----:B------:R-:W-:Y:S11]  /*4330*/  @P2 FSETP.EQ.AND P0, PT, R48, RZ, PT ;  /* 0x000000ff3000220b */ /* 0x000ff60003f02000 */
[----:B------:R-:W-:Y:S02]  /*4340*/  @!UPT UIADD3 URZ, UPT, UPT, URZ, URZ, URZ ;  /* 0x000000fffffff290 */ /* 0x000fe4000fffe0ff */
.L_x_77:
[----:B------:R-:W-:Y:S01]  /*4350*/  ULEA UR15, UR7, UR6, 0x3 ;  /* 0x00000006070f7291 */ /* 0x000fe2000f8e18ff */
[----:B------:R-:W-:Y:S02]  /*4360*/  SHF.L.U32 R4, R29, 0x1f, RZ ;  /* 0x0000001f1d047819 */ /* 0x000fe400000006ff */
[----:B------:R-:W-:Y:S04]  /*4370*/  ELECT P4, URZ, PT ;  /* 0x0000000000ff782f */ /* 0x000fe80003880000 */
[----:B------:R-:W-:Y:S02]  /*4380*/  PLOP3.LUT P4, PT, P0, P4, PT, 0xf2, 0x2f ;  /* 0x00000000002f781c */ /* 0x000fe40000789e72 */
[----:B------:R-:W3:Y:S11]  /*4390*/  SYNCS.PHASECHK.TRANS64.TRYWAIT P2, [UR15+0x98], R4 ;  /* 0x00009804ff0075a7 */ /* 0x000ef6000804110f */
[----:B-1----:R-:W-:Y:S05]  /*43a0*/  @!P4 IADD3 R3, P0, PT, R30, 0x580, RZ ;  /* 0x000005801e03c810 */ /* 0x002fea0007f1e0ff */
[----:B--2---:R-:W-:Y:S01]  /*43b0*/  @!P4 IMAD.X R2, RZ, RZ, R31, P0 ;  /* 0x000000ffff02c224 */ /* 0x004fe200000e061f */
[----:B---3--:R-:W-:Y:S07]  /*43c0*/  @!P2 BRA `(.L_x_78) ;  /* 0x0000003c0088a947 */ /* 0x008fee0003800000 */
.L_x_159:
[----:B------:R-:W2:Y:S01]  /*43d0*/  LDC.64 R14, c[0x0][0xb10] ;  /* 0x0002c400ff0e7b82 */ /* 0x000ea20000000a00 */
[----:B------:R-:W-:Y:S01]  /*43e0*/  @!P4 R2UR UR9, R3 ;  /* 0x000000000309c2ca */ /* 0x000fe200000e0000 */
[----:B------:R-:W-:Y:S01]  /*43f0*/  VOTEU.ALL UP1, P4 ;  /* 0x0000000000ff7886 */ /* 0x000fe20002020000 */
[----:B------:R-:W-:Y:S01]  /*4400*/  @!P4 R2UR UR8, R2 ;  /* 0x000000000208c2ca */ /* 0x000fe200000e0000 */
[----:B------:R-:W-:Y:S01]  /*4410*/  VOTEU.ALL UP0, P4 ;  /* 0x0000000000ff7886 */ /* 0x000fe20002000000 */
[----:B-1----:R-:W-:Y:S03]  /*4420*/  @!P4 IMAD.MOV.U32 R0, RZ, RZ, 0x2000 ;  /* 0x00002000ff00c424 */ /* 0x002fe600078e00ff */
[----:B------:R-:W1:Y:S01]  /*4430*/  LDC.64 R10, c[0x0][0xb18] ;  /* 0x0002c600ff0a7b82 */ /* 0x000e620000000a00 */
[----:B------:R-:W-:Y:S01]  /*4440*/  UMOV UR20, 0x0 ;  /* 0x0000000000147882 */ /* 0x000fe20000000000 */
[----:B------:R-:W-:Y:S01]  /*4450*/  UMOV UR21, 0x10000000 ;  /* 0x1000000000157882 */ /* 0x000fe20000000000 */
[----:B------:R-:W-:Y:S01]  /*4460*/  UMOV UR12, UR36 ;  /* 0x00000024000c7c82 */ /* 0x000fe20008000000 */
[----:B------:R-:W-:Y:S01]  /*4470*/  UIADD3 UR13, UPT, UPT, UR7, 0x1, URZ ;  /* 0x00000001070d7890 */ /* 0x000fe2000fffe0ff */
[----:B------:R-:W-:Y:S01]  /*4480*/  @P3 SHF.R.U32.HI R26, RZ, 0x10, R21 ;  /* 0x00000010ff1a3819 */ /* 0x000fe20000011615 */
[----:B------:R-:W-:Y:S02]  /*4490*/  VIADD R28, R28, 0x1 ;  /* 0x000000011c1c7836 */ /* 0x000fe40000000000 */
[----:B------:R-:W-:Y:S01]  /*44a0*/  IMAD.U32 R2, RZ, RZ, UR9 ;  /* 0x00000009ff027e24 */ /* 0x000fe2000f8e00ff */
[----:B------:R-:W-:Y:S01]  /*44b0*/  UIADD3 UR9, UPT, UPT, UR15, 0x80, URZ ;  /* 0x000000800f097890 */ /* 0x000fe2000fffe0ff */
[----:B------:R-:W-:Y:S01]  /*44c0*/  IMAD.U32 R3, RZ, RZ, UR8 ;  /* 0x00000008ff037e24 */ /* 0x000fe2000f8e00ff */
[----:B------:R-:W-:Y:S02]  /*44d0*/  @!UP1 ULEA UR8, UR7, UR6, 0xd ;  /* 0x0000000607089291 */ /* 0x000fe4000f8e68ff */
[----:B------:R-:W-:Y:S01]  /*44e0*/  @!P4 R2UR UR18, R2 ;  /* 0x000000000212c2ca */ /* 0x000fe200000e0000 */
[----:B------:R-:W-:Y:S01]  /*44f0*/  UISETP.NE.AND UP4, UPT, UR13, 0x3, UPT ;  /* 0x000000030d00788c */ /* 0x000fe2000bf85270 */
[----:B------:R-:W3:Y:S01]  /*4500*/  @!P1 LDC R2, c[0x0][0xb0c] ;  /* 0x0002c300ff029b82 */ /* 0x000ee20000000800 */
[----:B------:R-:W-:Y:S01]  /*4510*/  @!P4 R2UR UR19, R3 ;  /* 0x000000000313c2ca */ /* 0x000fe200000e0000 */
[----:B------:R-:W-:Y:S02]  /*4520*/  @!UP1 UIADD3 UR8, UPT, UPT, UR8, 0x200, URZ ;  /* 0x0000020008089890 */ /* 0x000fe4000fffe0ff */
[----:B------:R-:W-:Y:S02]  /*4530*/  UPRMT UR16, UR46, 0x654, UR9 ;  /* 0x000006542e107896 */ /* 0x000fe40008000009 */
[----:B------:R-:W-:Y:S02]  /*4540*/  USEL UR17, URZ, 0x1, UP4 ;  /* 0x00000001ff117887 */ /* 0x000fe4000a000000 */
[----:B------:R-:W-:Y:S04]  /*4550*/  USEL UR13, UR13, URZ, UP4 ;  /* 0x000000ff0d0d7287 */ /* 0x000fe8000a000000 */
[----:B------:R-:W-:Y:S01]  /*4560*/  ULEA UR7, UR13, UR6, 0x3 ;  /* 0x000000060d077291 */ /* 0x000fe2000f8e18ff */
[----:B------:R-:W-:Y:S01]  /*4570*/  LOP3.LUT R29, R29, UR17, RZ, 0x3c, !PT ;  /* 0x000000111d1d7c12 */ /* 0x000fe2000f8e3cff */
[----:B------:R1:W-:Y:S01]  /*4580*/  @!UP0 UTMALDG.3D [UR8], [UR18], desc[UR20] ;  /* 0x00001408120085b4 */ /* 0x0003e20008011000 */
[----:B------:R5:W-:Y:S02]  /*4590*/  @!P4 SYNCS.ARRIVE.TRANS64.RED.A0TR RZ, [UR15+0x80], R0 ;  /* 0x00008000ffffc9a7 */ /* 0x000be4000830040f */
[----:B------:R-:W-:Y:S02]  /*45a0*/  SHF.L.U32 R32, R29, 0x1f, RZ ;  /* 0x0000001f1d207819 */ /* 0x000fe400000006ff */
[----:B---3--:R-:W-:Y:S01]  /*45b0*/  @!P1 ISETP.NE.AND P2, PT, R2, 0x1, PT ;  /* 0x000000010200980c */ /* 0x008fe20003f45270 */
[C---:B--2---:R-:W-:Y:S01]  /*45c0*/  @!P1 IMAD.HI.U32 R3, R13.reuse, R14, RZ ;  /* 0x0000000e0d039227 */ /* 0x044fe200078e00ff */
[----:B-1----:R-:W-:Y:S03]  /*45d0*/  @!P1 ISETP.NE.AND P0, PT, R10, 0x1, PT ;  /* 0x000000010a00980c */ /* 0x002fe60003f05270 */
[C---:B------:R-:W-:Y:S01]  /*45e0*/  @!P1 IMAD.HI.U32 R4, R12.reuse, R11, RZ ;  /* 0x0000000b0c049227 */ /* 0x040fe200078e00ff */
[----:B------:R-:W-:Y:S01]  /*45f0*/  @!P1 SHF.R.U32.HI R3, RZ, R15, R3 ;  /* 0x0000000fff039219 */ /* 0x000fe20000011603 */
[----:B------:R-:W-:Y:S03]  /*4600*/  SYNCS.ARRIVE.TRANS64.RED.A1T0 RZ, [UR16], RZ ;  /* 0x000000ffffff79a7 */ /* 0x000fe60008100410 */
[----:B------:R-:W-:Y:S01]  /*4610*/  @!P1 SEL R3, R13, R3, !P2 ;  /* 0x000000030d039207 */ /* 0x000fe20005000000 */
[----:B------:R-:W1:Y:S01]  /*4620*/  SYNCS.PHASECHK.TRANS64.TRYWAIT P5, [UR7+0x98], R32 ;  /* 0x00009820ff0075a7 */ /* 0x000e6200080a1107 */
[----:B-----5:R-:W2:Y:S02]  /*4630*/  @!P1 LDC R0, c[0x0][0xb20] ;  /* 0x0002c800ff009b82 */ /* 0x020ea40000000800 */
[----:B--2---:R-:W-:Y:S04]  /*4640*/  @!P1 SHF.R.U32.HI R0, RZ, R0, R4 ;  /* 0x00000000ff009219 */ /* 0x004fe80000011604 */
[----:B------:R-:W-:Y:S05]  /*4650*/  @!P1 SEL R4, R12, R0, !P0 ;  /* 0x000000000c049207 */ /* 0x000fea0004000000 */
[----:B------:R-:W-:Y:S02]  /*4660*/  @!P1 IMAD.IADD R0, R4, 0x1, -R3 ;  /* 0x0000000104009824 */ /* 0x000fe400078e0a03 */
[----:B------:R-:W-:Y:S02]  /*4670*/  @!P1 IMAD.IADD R3, R3, 0x1, -R4 ;  /* 0x0000000103039824 */ /* 0x000fe400078e0a04 */
[----:B------:R-:W-:Y:S02]  /*4680*/  @!P1 IMAD R13, R0, R2, R13 ;  /* 0x00000002000d9224 */ /* 0x000fe400078e020d */
[----:B------:R-:W-:Y:S01]  /*4690*/  @!P1 IMAD R12, R3, R10, R12 ;  /* 0x0000000a030c9224 */ /* 0x000fe200078e020c */
[----:B-1----:R-:W-:Y:S06]  /*46a0*/  @!P5 BRA `(.L_x_79) ;  /* 0x0000003800e8d947 */ /* 0x002fec0003800000 */
.L_x_161:
[----:B------:R-:W-:Y:S01]  /*46b0*/  @!P4 IADD3 R2, P0, PT, R30, 0x580, RZ ;  /* 0x000005801e02c810 */ /* 0x000fe20007f1e0ff */
[----:B------:R-:W-:Y:S01]  /*46c0*/  UMOV UR18, 0x0 ;  /* 0x0000000000127882 */ /* 0x000fe20000000000 */
[----:B------:R-:W-:Y:S01]  /*46d0*/  UMOV UR19, 0x10000000 ;  /* 0x1000000000137882 */ /* 0x000fe20000000000 */
[----:B------:R-:W-:Y:S01]  /*46e0*/  VOTEU.ALL UP0, P4 ;  /* 0x0000000000ff7886 */ /* 0x000fe20002000000 */
[----:B------:R-:W-:Y:S01]  /*46f0*/  @!P4 R2UR UR9, R2 ;  /* 0x000000000209c2ca */ /* 0x000fe200000e0000 */
[----:B-1----:R-:W-:Y:S01]  /*4700*/  @!P4 IMAD.X R0, RZ, RZ, R31, P0 ;  /* 0x000000ffff00c224 */ /* 0x002fe200000e061f */
[----:B------:R-:W-:Y:S01]  /*4710*/  UMOV UR12, UR36 ;  /* 0x00000024000c7c82 */ /* 0x000fe20008000000 */
[----:B------:R-:W-:Y:S01]  /*4720*/  @P3 R2UR UR36, R26 ;  /* 0x000000001a2432ca */ /* 0x000fe200000e0000 */
[----:B------:R-:W-:Y:S01]  /*4730*/  @!UP0 ULEA UR15, UR13, UR6, 0xd ;  /* 0x000000060d0f8291 */ /* 0x000fe2000f8e68ff */
[----:B------:R-:W-:Y:S01]  /*4740*/  ISETP.NE.AND P0, PT, R28, 0x2, PT ;  /* 0x000000021c00780c */ /* 0x000fe20003f05270 */
[----:B------:R-:W-:Y:S01]  /*4750*/  @!UP0 UIADD3 UR10, UPT, UPT, UR10, 0x20, URZ ;  /* 0x000000200a0a8890 */ /* 0x000fe2000fffe0ff */
[----:B------:R-:W-:Y:S01]  /*4760*/  @!P4 R2UR UR8, R0 ;  /* 0x000000000008c2ca */ /* 0x000fe200000e0000 */
[----:B------:R-:W-:Y:S01]  /*4770*/  IMAD.IADD R4, R13, 0x1, R97 ;  /* 0x000000010d047824 */ /* 0x000fe200078e0261 */
[----:B------:R-:W-:Y:S02]  /*4780*/  SEL R0, RZ, 0x1, P0 ;  /* 0x00000001ff007807 */ /* 0x000fe40000000000 */
[----:B------:R-:W-:Y:S02]  /*4790*/  SEL R28, R28, RZ, P0 ;  /* 0x000000ff1c1c7207 */ /* 0x000fe40000000000 */
[----:B------:R-:W-:Y:S01]  /*47a0*/  IMAD.U32 R2, RZ, RZ, UR9 ;  /* 0x00000009ff027e24 */ /* 0x000fe2000f8e00ff */
[----:B------:R-:W-:Y:S01]  /*47b0*/  UIADD3 UR9, UPT, UPT, UR7, 0x80, URZ ;  /* 0x0000008007097890 */ /* 0x000fe2000fffe0ff */
[----:B------:R-:W-:Y:S03]  /*47c0*/  LOP3.LUT R27, R27, R0, RZ, 0x3c, !PT ;  /* 0x000000001b1b7212 */ /* 0x000fe600078e3cff */
[----:B------:R-:W-:Y:S02]  /*47d0*/  @!P4 R2UR UR16, R2 ;  /* 0x000000000210c2ca */ /* 0x000fe400000e0000 */
[----:B------:R-:W-:Y:S01]  /*47e0*/  IMAD.U32 R3, RZ, RZ, UR8 ;  /* 0x00000008ff037e24 */ /* 0x000fe2000f8e00ff */
[----:B------:R-:W-:Y:S01]  /*47f0*/  @!UP0 UIADD3 UR8, UPT, UPT, UR15, 0x200, URZ ;  /* 0x000002000f088890 */ /* 0x000fe2000fffe0ff */
[----:B------:R-:W-:Y:S01]  /*4800*/  VOTEU.ALL UP0, P4 ;  /* 0x0000000000ff7886 */ /* 0x000fe20002000000 */
[----:B------:R-:W-:Y:S02]  /*4810*/  UPRMT UR15, UR46, 0x654, UR9 ;  /* 0x000006542e0f7896 */ /* 0x000fe40008000009 */
[----:B------:R-:W-:Y:S01]  /*4820*/  @!P4 R2UR UR17, R3 ;  /* 0x000000000311c2ca */ /* 0x000fe200000e0000 */
[----:B------:R-:W-:Y:S11]  /*4830*/  IMAD.IADD R3, R12, 0x1, R96 ;  /* 0x000000010c037824 */ /* 0x000ff600078e0260 */
[----:B------:R-:W-:Y:S01]  /*4840*/  @!UPT UIADD3 URZ, UPT, UPT, URZ, URZ, URZ ;  /* 0x000000fffffff290 */ /* 0x000fe2000fffe0ff */
[----:B------:R2:W-:Y:S01]  /*4850*/  @!UP0 UTMALDG.3D [UR8], [UR16], desc[UR18] ;  /* 0x00001208100085b4 */ /* 0x0005e20008011000 */
[----:B------:R2:W-:Y:S01]  /*4860*/  @!P4 SYNCS.ARRIVE.TRANS64.RED.A0TR RZ, [UR7+0x80], R25 ;  /* 0x00008019ffffc9a7 */ /* 0x0005e20008300407 */
[----:B------:R-:W-:Y:S04]  /*4870*/  UIADD3 UR7, UPT, UPT, UR13, 0x1, URZ ;  /* 0x000000010d077890 */ /* 0x000fe8000fffe0ff */
[----:B------:R-:W-:Y:S04]  /*4880*/  UISETP.NE.AND UP0, UPT, UR7, 0x3, UPT ;  /* 0x000000030700788c */ /* 0x000fe8000bf05270 */
[----:B------:R-:W-:Y:S02]  /*4890*/  USEL UR13, URZ, 0x1, UP0 ;  /* 0x00000001ff0d7887 */ /* 0x000fe40008000000 */
[----:B------:R-:W-:Y:S02]  /*48a0*/  USEL UR7, UR7, URZ, UP0 ;  /* 0x000000ff07077287 */ /* 0x000fe40008000000 */
[----:B------:R-:W-:Y:S02]  /*48b0*/  UPLOP3.LUT UP0, UPT, UPT, UPT, UPT, 0x80, 0x8 ;  /* 0x000000000008789c */ /* 0x000fe40003f0f070 */
[----:B------:R-:W-:Y:S01]  /*48c0*/  LOP3.LUT R29, R29, UR13, RZ, 0x3c, !PT ;  /* 0x0000000d1d1d7c12 */ /* 0x000fe2000f8e3cff */
[----:B------:R-:W-:Y:S01]  /*48d0*/  SYNCS.ARRIVE.TRANS64.RED.A1T0 RZ, [UR15], RZ ;  /* 0x000000ffffff79a7 */ /* 0x000fe2000810040f */
[----:B------:R-:W-:Y:S07]  /*48e0*/  @P3 BRA `(.L_x_80) ;  /* 0xfffffff4001c3947 */ /* 0x000fee000383ffff */
[----:B------:R-:W-:Y:S01]  /*48f0*/  UIADD3 UR6, UPT, UPT, UR6, 0x98, URZ ;  /* 0x0000009806067890 */ /* 0x000fe2000fffe0ff */
[----:B------:R-:W-:-:S03]  /*4900*/  SHF.L.U32 R2, R29, 0x1f, RZ ;  /* 0x0000001f1d027819 */ /* 0x000fc600000006ff */
[----:B------:R-:W-:-:S09]  /*4910*/  ULEA UR4, UR7, UR6, 0x3 ;  /* 0x0000000607047291 */ /* 0x000fd2000f8e18ff */
[----:B------:R-:W1:Y:S02]  /*4920*/  SYNCS.PHASECHK.TRANS64.TRYWAIT P0, [UR4], R2 ;  /* 0x00000002ff0075a7 */ /* 0x000e640008001104 */
[----:B-1----:R-:W-:Y:S05]  /*4930*/  @!P0 BRA `(.L_x_81) ;  /* 0x00000038005c8947 */ /* 0x002fea0003800000 */
.L_x_163:
        /* <DEDUP_REMOVED lines=9> */
.L_x_165:
[----:B------:R-:W-:-:S04]  /*49d0*/  UIADD3 UR5, UPT, UPT, UR5, 0x1, URZ ;  /* 0x0000000105057890 */ /* 0x000fc8000fffe0ff */
[----:B------:R-:W-:-:S04]  /*49e0*/  UISETP.NE.AND UP0, UPT, UR5, 0x3, UPT ;  /* 0x000000030500788c */ /* 0x000fc8000bf05270 */
[----:B------:R-:W-:Y:S02]  /*49f0*/  USEL UR4, URZ, 0x1, UP0 ;  /* 0x00000001ff047887 */ /* 0x000fe40008000000 */
[----:B------:R-:W-:-:S04]  /*4a00*/  USEL UR5, UR5, URZ, UP0 ;  /* 0x000000ff05057287 */ /* 0x000fc80008000000 */
[----:B------:R-:W-:Y:S01]  /*4a10*/  ULEA UR5, UR5, UR6, 0x3 ;  /* 0x0000000605057291 */ /* 0x000fe2000f8e18ff */
[----:B-1----:R-:W-:-:S04]  /*4a20*/  LOP3.LUT R2, R29, UR4, RZ, 0x3c, !PT ;  /* 0x000000041d027c12 */ /* 0x002fc8000f8e3cff */
[----:B------:R-:W-:Y:S01]  /*4a30*/  SHF.L.U32 R2, R2, 0x1f, RZ ;  /* 0x0000001f02027819 */ /* 0x000fe200000006ff */
[----:B------:R-:W-:-:S07]  /*4a40*/  IMAD.U32 R0, RZ, RZ, UR5 ;  /* 0x00000005ff007e24 */ /* 0x000fce000f8e00ff */
.L_x_83:
[----:B-1----:R1:W3:Y:S02]  /*4a50*/  SYNCS.PHASECHK.TRANS64.TRYWAIT P0, [R0+URZ], R2 ;  /* 0x00000002000075a7 */ /* 0x0022e400080011ff */
[----:B---3--:R-:W-:Y:S05]  /*4a60*/  @!P0 NANOSLEEP.SYNCS 0x989680 ;  /* 0x009896800000895d */ /* 0x008fea0003900000 */
[----:B------:R-:W3:Y:S02]  /*4a70*/  @!P0 SYNCS.PHASECHK.TRANS64 P0, [R0+URZ], R2 ;  /* 0x00000002000085a7 */ /* 0x000ee400080010ff */
[----:B--23--:R-:W-:Y:S05]  /*4a80*/  @P0 EXIT ;  /* 0x000000000000094d */ /* 0x00cfea0003800000 */
[----:B------:R-:W-:Y:S05]  /*4a90*/  BRA `(.L_x_83) ;  /* 0xfffffffc00ec7947 */ /* 0x000fea000383ffff */
.L_x_71:
[----:B------:R-:W-:-:S06]  /*4aa0*/  UISETP.GE.AND UP0, UPT, UR6, 0x4, UPT ;  /* 0x000000040600788c */ /* 0x000fcc000bf06270 */
[----:B------:R-:W-:-:S13]  /*4ab0*/  PLOP3.LUT P0, PT, PT, PT, UP0, 0x80, 0x8 ;  /* 0x000000000008781c */ /* 0x000fda0003f0f008 */
[----:B------:R-:W-:Y:S05]  /*4ac0*/  @!P0 EXIT ;  /* 0x000000000000894d */ /* 0x000fea0003800000 */
[----:B------:R-:W-:Y:S01]  /*4ad0*/  BAR.SYNC.DEFER_BLOCKING 0x6, 0xa0 ;  /* 0x0182800000007b1d */ /* 0x000fe20000010000 */
[----:B------:R-:W-:Y:S01]  /*4ae0*/  IMAD.SHL.U32 R110, R0, 0x20, RZ ;  /* 0x00000020006e7824 */ /* 0x000fe200078e00ff */
[----:B------:R-:W-:Y:S01]  /*4af0*/  LOP3.LUT R46, R2, 0x60, R0, 0xf8, !PT ;  /* 0x00000060022e7812 */ /* 0x000fe200078ef800 */
[C---:B------:R-:W-:Y:S01]  /*4b00*/  IMAD.SHL.U32 R6, R0.reuse, 0x4, RZ ;  /* 0x0000000400067824 */ /* 0x040fe200078e00ff */
[C---:B------:R-:W-:Y:S01]  /*4b10*/  LOP3.LUT R105, R0.reuse, 0x2, RZ, 0xc0, !PT ;  /* 0x0000000200697812 */ /* 0x040fe200078ec0ff */
[----:B------:R-:W-:Y:S01]  /*4b20*/  IMAD.U32 R84, R0, 0x10000, RZ ;  /* 0x0001000000547824 */ /* 0x000fe200078e00ff */
[----:B------:R-:W-:Y:S02]  /*4b30*/  UMOV UR47, 0x400 ;  /* 0x00000400002f7882 */ /* 0x000fe40000000000 */
[----:B------:R-:W1:Y:S01]  /*4b40*/  LDC R101, c[0x0][0x370] ;  /* 0x0000dc00ff657b82 */ /* 0x000e620000000800 */
[----:B------:R-:W-:Y:S01]  /*4b50*/  ULEA UR47, UR46, UR47, 0x18 ;  /* 0x0000002f2e2f7291 */ /* 0x000fe2000f8ec0ff */
[----:B------:R-:W-:Y:S01]  /*4b60*/  LOP3.LUT R7, R110, 0xc0, RZ, 0xc0, !PT ;  /* 0x000000c06e077812 */ /* 0x000fe200078ec0ff */
[----:B------:R-:W-:Y:S01]  /*4b70*/  HFMA2 R108, -RZ, RZ, 0, 0 ;  /* 0x00000000ff6c7431 */ /* 0x000fe200000001ff */
[C---:B------:R-:W-:Y:S01]  /*4b80*/  LOP3.LUT R103, R0.reuse, 0x60, RZ, 0xc0, !PT ;  /* 0x0000006000677812 */ /* 0x040fe200078ec0ff */
[----:B------:R-:W-:Y:S01]  /*4b90*/  UIADD3 UR53, UPT, UPT, UR47, 0x200, URZ ;  /* 0x000002002f357890 */ /* 0x000fe2000fffe0ff */
[----:B------:R-:W-:Y:S01]  /*4ba0*/  LOP3.LUT R0, R0, 0x4, RZ, 0xc0, !PT ;  /* 0x0000000400007812 */ /* 0x000fe200078ec0ff */
[----:B------:R-:W-:Y:S01]  /*4bb0*/  IMAD.MOV.U32 R85, RZ, RZ, RZ ;  /* 0x000000ffff557224 */ /* 0x000fe200078e00ff */
[----:B------:R-:W2:Y:S01]  /*4bc0*/  LDC R42, c[0x0][0xb0c] ;  /* 0x0002c300ff2a7b82 */ /* 0x000ea20000000800 */
[----:B------:R-:W-:Y:S01]  /*4bd0*/  LOP3.LUT R6, R7, 0x18, R6, 0xf8, !PT ;  /* 0x0000001807067812 */ /* 0x000fe200078ef806 */
[----:B------:R-:W-:Y:S01]  /*4be0*/  IMAD.MOV.U32 R112, RZ, RZ, RZ ;  /* 0x000000ffff707224 */ /* 0x000fe200078e00ff */
[----:B------:R-:W-:Y:S01]  /*4bf0*/  LOP3.LUT R84, R84, 0x600000, RZ, 0xc0, !PT ;  /* 0x0060000054547812 */ /* 0x000fe200078ec0ff */
[----:B------:R-:W-:Y:S01]  /*4c00*/  IMAD.MOV.U32 R107, RZ, RZ, RZ ;  /* 0x000000ffff6b7224 */ /* 0x000fe200078e00ff */
[----:B------:R-:W-:Y:S01]  /*4c10*/  IADD3 R109, PT, PT, -R0, 0x2, RZ ;  /* 0x00000002006d7810 */ /* 0x000fe20007ffe1ff */
[----:B------:R-:W-:Y:S01]  /*4c20*/  IMAD.MOV R105, RZ, RZ, -R105 ;  /* 0x000000ffff697224 */ /* 0x000fe200078e0a69 */
[----:B------:R-:W-:Y:S01]  /*4c30*/  LOP3.LUT R110, R6, 0xf20, R110, 0xf8, !PT ;  /* 0x00000f20066e7812 */ /* 0x000fe200078ef86e */
[----:B------:R-:W4:Y:S01]  /*4c40*/  LDC R99, c[0x0][0xb20] ;  /* 0x0002c800ff637b82 */ /* 0x000f220000000800 */
[----:B------:R-:W3:Y:S01]  /*4c50*/  LDS R5, [UR47+0x170] ;  /* 0x0001702fff057984 */ /* 0x000ee20008000800 */
[----:B------:R-:W-:Y:S01]  /*4c60*/  IADD3 R104, PT, PT, -R0, RZ, RZ ;  /* 0x000000ff00687210 */ /* 0x000fe20007ffe1ff */
[----:B------:R-:W-:Y:S01]  /*4c70*/  IMAD.SHL.U32 R109, R109, 0x10, RZ ;  /* 0x000000106d6d7824 */ /* 0x000fe200078e00ff */
[----:B------:R-:W-:Y:S01]  /*4c80*/  LEA R110, R110, UR53, 0x1 ;  /* 0x000000356e6e7c11 */ /* 0x000fe2000f8e08ff */
[----:B------:R-:W1:Y:S03]  /*4c90*/  LDCU.64 UR54, c[0x0][0x348] ;  /* 0x00006900ff3677ac */ /* 0x000e660008000a00 */
[----:B------:R-:W1:Y:S01]  /*4ca0*/  LDC R41, c[0x0][0xb30] ;  /* 0x0002cc00ff297b82 */ /* 0x000e620000000800 */
[----:B------:R-:W-:Y:S01]  /*4cb0*/  UMOV UR52, 0x1 ;  /* 0x0000000100347882 */ /* 0x000fe20000000000 */
[----:B------:R-:W-:Y:S01]  /*4cc0*/  UMOV UR57, URZ ;  /* 0x000000ff00397c82 */ /* 0x000fe20008000000 */
[----:B------:R-:W1:Y:S01]  /*4cd0*/  LDCU UR37, c[0x0][0x384] ;  /* 0x00007080ff2577ac */ /* 0x000e620008000800 */
[----:B------:R-:W1:Y:S04]  /*4ce0*/  LDCU.64 UR38, c[0x0][0x888] ;  /* 0x00011100ff2677ac */ /* 0x000e680008000a00 */
[----:B------:R-:W1:Y:S01]  /*4cf0*/  LDC R43, c[0x0][0x388] ;  /* 0x0000e200ff2b7b82 */ /* 0x000e620000000800 */
[----:B------:R-:W1:Y:S01]  /*4d00*/  LDCU.64 UR44, c[0x0][0x8c0] ;  /* 0x00011800ff2c77ac */ /* 0x000e620008000a00 */
[----:B------:R-:W-:-:S06]  /*4d10*/  UMOV UR51, URZ ;  /* 0x000000ff00337c82 */ /* 0x000fcc0008000000 */
[----:B------:R-:W1:Y:S01]  /*4d20*/  LDC.64 R94, c[0x0][0xb10] ;  /* 0x0002c400ff5e7b82 */ /* 0x000e620000000a00 */
[----:B------:R-:W-:-:S07]  /*4d30*/  UMOV UR50, URZ ;  /* 0x000000ff00327c82 */ /* 0x000fce0008000000 */
[----:B------:R-:W1:Y:S08]  /*4d40*/  LDC.64 R38, c[0x0][0xb18] ;  /* 0x0002c600ff267b82 */ /* 0x000e700000000a00 */
[----:B------:R-:W1:Y:S01]  /*4d50*/  LDC.64 R90, c[0x0][0x888] ;  /* 0x00022200ff5a7b82 */ /* 0x000e620000000a00 */
[----:B---3--:R-:W-:-:S07]  /*4d60*/  IMAD.IADD R84, R5, 0x1, R84 ;  /* 0x0000000105547824 */ /* 0x008fce00078e0254 */
[----:B------:R-:W3:Y:S08]  /*4d70*/  LDC.64 R36, c[0x0][0xb28] ;  /* 0x0002ca00ff247b82 */ /* 0x000ef00000000a00 */
[----:B------:R-:W1:Y:S08]  /*4d80*/  LDC.64 R92, c[0x0][0x890] ;  /* 0x00022400ff5c7b82 */ /* 0x000e700000000a00 */
[----:B------:R-:W1:Y:S08]  /*4d90*/  LDC.64 R88, c[0x0][0x8b0] ;  /* 0x00022c00ff587b82 */ /* 0x000e700000000a00 */
[----:B------:R-:W1:Y:S08]  /*4da0*/  LDC.64 R86, c[0x0][0x8a8] ;  /* 0x00022a00ff567b82 */ /* 0x000e700000000a00 */
[----:B--2-4-:R-:W1:Y:S02]  /*4db0*/  LDC R100, c[0x0][0x374] ;  /* 0x0000dd00ff647b82 */ /* 0x014e640000000800 */
.L_x_116:
[C---:B------:R-:W-:Y:S02]  /*4dc0*/  LEA R0, R112.reuse, UR47, 0x3 ;  /* 0x0000002f70007c11 */ /* 0x040fe4000f8e18ff */
[----:B------:R-:W-:Y:S02]  /*4dd0*/  SHF.L.U32 R2, R107, 0x1f, RZ ;  /* 0x0000001f6b027819 */ /* 0x000fe400000006ff */
[----:B------:R-:W-:Y:S02]  /*4de0*/  LEA R16, R112, UR47, 0x4 ;  /* 0x0000002f70107c11 */ /* 0x000fe4000f8e20ff */
[----:B------:R-:W2:Y:S02]  /*4df0*/  SYNCS.PHASECHK.TRANS64.TRYWAIT P0, [R0+URZ+0xc0], R2 ;  /* 0x0000c002000075a7 */ /* 0x000ea400080011ff */
[----:B--2---:R-:W-:Y:S05]  /*4e00*/  @!P0 BRA `(.L_x_84) ;  /* 0x0000003400588947 */ /* 0x004fea0003800000 */
.L_x_166:
[----:B------:R-:W4:Y:S01]  /*4e10*/  LDC.64 R12, c[0x0][0xb10] ;  /* 0x0002c400ff0c7b82 */ /* 0x000f220000000a00 */
[----:B------:R-:W3:Y:S01]  /*4e20*/  LDS.128 R16, [R16+0x150] ;  /* 0x0001500010107984 */ /* 0x000ee20000000c00 */
[----:B-1----:R-:W-:Y:S01]  /*4e30*/  ISETP.NE.AND P1, PT, R41, 0x1, PT ;  /* 0x000000012900780c */ /* 0x002fe20003f25270 */
[----:B--2---:R-:W-:Y:S01]  /*4e40*/  VIADD R0, R0, 0xd0 ;  /* 0x000000d000007836 */ /* 0x004fe20000000000 */
[----:B------:R-:W-:Y:S04]  /*4e50*/  ISETP.GE.AND P0, PT, R40, 0x1, PT ;  /* 0x000000012800780c */ /* 0x000fe80003f06270 */
[----:B------:R-:W1:Y:S01]  /*4e60*/  LDC.64 R10, c[0x0][0xb18] ;  /* 0x0002c600ff0a7b82 */ /* 0x000e620000000a00 */
[----:B------:R-:W-:Y:S01]  /*4e70*/  PRMT R0, RZ, 0x654, R0 ;  /* 0x00000654ff007816 */ /* 0x000fe20000000000 */
[----:B------:R-:W-:Y:S01]  /*4e80*/  @!PT LDS RZ, [RZ] ;  /* 0x00000000fffff984 */ /* 0x000fe20000000800 */
[----:B------:R-:W-:Y:S01]  /*4e90*/  @!PT LDS RZ, [RZ] ;  /* 0x00000000fffff984 */ /* 0x000fe20000000800 */
[----:B------:R-:W-:Y:S01]  /*4ea0*/  @!PT LDS RZ, [RZ] ;  /* 0x00000000fffff984 */ /* 0x000fe20000000800 */
[----:B------:R-:W-:Y:S01]  /*4eb0*/  @!PT LDS RZ, [RZ] ;  /* 0x00000000fffff984 */ /* 0x000fe20000000800 */
[----:B------:R2:W-:Y:S06]  /*4ec0*/  MEMBAR.ALL.CTA ;  /* 0x0000000000007992 */ /* 0x0005ec0000008000 */
[----:B--2---:R-:W2:Y:S01]  /*4ed0*/  FENCE.VIEW.ASYNC.S ;  /* 0x00000000000073c6 */ /* 0x004ea20000000000 */
[----:B------:R-:W1:Y:S08]  /*4ee0*/  @!P1 LDC R14, c[0x0][0xb20] ;  /* 0x0002c800ff0e9b82 */ /* 0x000e700000000800 */
[----:B------:R-:W1:Y:S01]  /*4ef0*/  @!P1 LDC R9, c[0x0][0xb0c] ;  /* 0x0002c300ff099b82 */ /* 0x000e620000000800 */
[----:B--2---:R2:W-:Y:S01]  /*4f00*/  SYNCS.ARRIVE.TRANS64.RED.A1T0 RZ, [R0+URZ], RZ ;  /* 0x000000ff00ff79a7 */ /* 0x0045e200081004ff */
[----:B---3--:R-:W-:Y:S04]  /*4f10*/  LOP3.LUT P4, RZ, R18, 0x1, RZ, 0xc0, !PT ;  /* 0x0000000112ff7812 */ /* 0x008fe8000788c0ff */
[----:B------:R-:W-:Y:S09]  /*4f20*/  P2R R111, PR, RZ, 0x10 ;  /* 0x00000010ff6f7803 */ /* 0x000ff20000000000 */
[----:B------:R-:W-:Y:S02]  /*4f30*/  @P4 MOV R45, R16 ;  /* 0x00000010002d4202 */ /* 0x000fe40000000f00 */
[----:B------:R-:W-:Y:S01]  /*4f40*/  @P4 LOP3.LUT R44, R17, 0xffff, RZ, 0xc0, !PT ;  /* 0x0000ffff112c4812 */ /* 0x000fe200078ec0ff */
[----:B--2-4-:R-:W-:Y:S06]  /*4f50*/  @!P0 BRA `(.L_x_85) ;  /* 0x0000000000a48947 */ /* 0x014fec0003800000 */
[----:B------:R-:W-:Y:S01]  /*4f60*/  IMAD.HI.U32 R0, R100, R39, RZ ;  /* 0x0000002764007227 */ /* 0x000fe200078e00ff */
[----:B------:R-:W-:Y:S02]  /*4f70*/  ISETP.NE.AND P0, PT, R38, 0x1, PT ;  /* 0x000000012600780c */ /* 0x000fe40003f05270 */
[----:B------:R-:W-:Y:S01]  /*4f80*/  ISETP.NE.AND P2, PT, R40, 0x1, PT ;  /* 0x000000012800780c */ /* 0x000fe20003f45270 */
[----:B------:R-:W-:Y:S01]  /*4f90*/  IMAD.HI.U32 R6, R101, R94, RZ ;  /* 0x0000005e65067227 */ /* 0x000fe200078e00ff */
[----:B------:R-:W-:Y:S02]  /*4fa0*/  SHF.R.U32.HI R0, RZ, R99, R0 ;  /* 0x00000063ff007219 */ /* 0x000fe40000011600 */
[----:B------:R-:W-:Y:S01]  /*4fb0*/  ISETP.NE.AND P3, PT, R42, 0x1, PT ;  /* 0x000000012a00780c */ /* 0x000fe20003f65270 */
[----:B------:R-:W-:Y:S01]  /*4fc0*/  IMAD.HI.U32 R8, R44, R39, RZ ;  /* 0x000000272c087227 */ /* 0x000fe200078e00ff */
[-C--:B------:R-:W-:Y:S02]  /*4fd0*/  SHF.R.U32.HI R6, RZ, R95.reuse, R6 ;  /* 0x0000005fff067219 */ /* 0x080fe40000011606 */
[----:B------:R-:W-:Y:S01]  /*4fe0*/  SEL R0, R100, R0, !P0 ;  /* 0x0000000064007207 */ /* 0x000fe20004000000 */
[----:B------:R-:W-:Y:S01]  /*4ff0*/  IMAD.HI.U32 R7, R45, R94, RZ ;  /* 0x0000005e2d077227 */ /* 0x000fe200078e00ff */
[----:B------:R-:W-:Y:S03]  /*5000*/  SEL R6, R101, R6, !P3 ;  /* 0x0000000665067207 */ /* 0x000fe60005800000 */
[-C--:B------:R-:W-:Y:S01]  /*5010*/  IMAD.HI.U32 R5, R0, R36.reuse, RZ ;  /* 0x0000002400057227 */ /* 0x080fe200078e00ff */
[----:B------:R-:W-:Y:S03]  /*5020*/  SHF.R.U32.HI R7, RZ, R95, R7 ;  /* 0x0000005fff077219 */ /* 0x000fe60000011607 */
[----:B------:R-:W-:Y:S01]  /*5030*/  IMAD.HI.U32 R2, R6, R36, RZ ;  /* 0x0000002406027227 */ /* 0x000fe200078e00ff */
[----:B------:R-:W-:Y:S02]  /*5040*/  @P2 SHF.R.U32.HI R0, RZ, R37, R5 ;  /* 0x00000025ff002219 */ /* 0x000fe40000011605 */
[----:B------:R-:W-:Y:S02]  /*5050*/  SHF.R.U32.HI R5, RZ, R99, R8 ;  /* 0x00000063ff057219 */ /* 0x000fe40000011608 */
[----:B------:R-:W-:Y:S01]  /*5060*/  @P2 SHF.R.U32.HI R6, RZ, R37, R2 ;  /* 0x00000025ff062219 */ /* 0x000fe20000011602 */
[----:B------:R-:W-:Y:S01]  /*5070*/  IMAD R0, R40, R0, RZ ;  /* 0x0000000028007224 */ /* 0x000fe200078e02ff */
[----:B------:R-:W-:Y:S02]  /*5080*/  SEL R5, R44, R5, !P0 ;  /* 0x000000052c057207 */ /* 0x000fe40004000000 */
[----:B------:R-:W-:Y:S01]  /*5090*/  SEL R2, R45, R7, !P3 ;  /* 0x000000072d027207 */ /* 0x000fe20005800000 */
[----:B------:R-:W-:Y:S01]  /*50a0*/  IMAD R7, R40, R6, RZ ;  /* 0x0000000628077224 */ /* 0x000fe200078e02ff */
[C---:B------:R-:W-:Y:S01]  /*50b0*/  ISETP.GE.AND P0, PT, R5.reuse, R0, PT ;  /* 0x000000000500720c */ /* 0x040fe20003f06270 */
[C---:B------:R-:W-:Y:S03]  /*50c0*/  IMAD.HI.U32 R0, R5.reuse, R36, RZ ;  /* 0x0000002405007227 */ /* 0x040fe600078e00ff */
[C---:B------:R-:W-:Y:S02]  /*50d0*/  ISETP.GE.OR P0, PT, R2.reuse, R7, P0 ;  /* 0x000000070200720c */ /* 0x040fe40000706670 */
[----:B------:R-:W-:Y:S04]  /*50e0*/  SHF.R.U32.HI R0, RZ, R37, R0 ;  /* 0x00000025ff007219 */ /* 0x000fe80000011600 */
[C---:B------:R-:W-:Y:S05]  /*50f0*/  SEL R8, R5.reuse, R0, !P2 ;  /* 0x0000000005087207 */ /* 0x040fea0005000000 */
        /* <DEDUP_REMOVED lines=14> */
[----:B------:R-:W-:Y:S07]  /*51e0*/  IMAD R44, R5, R38, R44 ;  /* 0x00000026052c7224 */ /* 0x000fee00078e022c */
.L_x_85:
[----:B-1----:R-:W-:Y:S01]  /*51f0*/  @!P1 ISETP.NE.AND P0, PT, R10, 0x1, PT ;  /* 0x000000010a00980c */ /* 0x002fe20003f05270 */
[----:B------:R-:W-:Y:S01]  /*5200*/  @!P1 IMAD.HI.U32 R0, R45, R12, RZ ;  /* 0x0000000c2d009227 */ /* 0x000fe200078e00ff */
[----:B------:R-:W-:Y:S01]  /*5210*/  @!P1 ISETP.NE.AND P2, PT, R9, 0x1, PT ;  /* 0x000000010900980c */ /* 0x000fe20003f45270 */
[----:B------:R-:W-:Y:S01]  /*5220*/  ULOP3.LUT UP0, URZ, UR53, 0x1b0, URZ, 0xc0, !UPT ;  /* 0x000001b035ff7892 */ /* 0x000fe2000f80c0ff */
[----:B------:R-:W-:Y:S01]  /*5230*/  R2UR UR4, R3 ;  /* 0x00000000030472ca */ /* 0x000fe200000e0000 */
[----:B------:R-:W-:Y:S01]  /*5240*/  @!P1 IMAD.HI.U32 R2, R44, R11, RZ ;  /* 0x0000000b2c029227 */ /* 0x000fe200078e00ff */
[----:B------:R-:W-:Y:S02]  /*5250*/  @!P1 SHF.R.U32.HI R0, RZ, R13, R0 ;  /* 0x0000000dff009219 */ /* 0x000fe40000011600 */
[----:B------:R-:W-:Y:S01]  /*5260*/  R2UR UR5, R4 ;  /* 0x00000000040572ca */ /* 0x000fe200000e0000 */
[----:B------:R-:W-:Y:S01]  /*5270*/  VIADD R112, R112, 0x1 ;  /* 0x0000000170707836 */ /* 0x000fe20000000000 */
[----:B------:R-:W-:Y:S02]  /*5280*/  @!P1 SHF.R.U32.HI R2, RZ, R14, R2 ;  /* 0x0000000eff029219 */ /* 0x000fe40000011602 */
[----:B------:R-:W-:Y:S02]  /*5290*/  @!P1 SEL R3, R45, R0, !P2 ;  /* 0x000000002d039207 */ /* 0x000fe40005000000 */
[----:B------:R-:W-:Y:S02]  /*52a0*/  @!P1 SEL R2, R44, R2, !P0 ;  /* 0x000000022c029207 */ /* 0x000fe40004000000 */
[----:B------:R-:W-:Y:S01]  /*52b0*/  @P4 SHF.R.U32.HI R106, RZ, 0x10, R17 ;  /* 0x00000010ff6a4819 */ /* 0x000fe20000011611 */
[----:B------:R-:W-:Y:S02]  /*52c0*/  USHF.L.U32 UR41, UR4, 0x6, URZ ;  /* 0x0000000604297899 */ /* 0x000fe400080006ff */
[----:B------:R-:W-:Y:S02]  /*52d0*/  @!P1 IMAD.IADD R0, R2, 0x1, -R3 ;  /* 0x0000000102009824 */ /* 0x000fe400078e0a03 */
[----:B------:R-:W-:Y:S01]  /*52e0*/  @!P1 IMAD.IADD R2, R3, 0x1, -R2 ;  /* 0x0000000103029824 */ /* 0x000fe200078e0a02 */
[----:B------:R-:W-:Y:S01]  /*52f0*/  USHF.L.U32 UR42, UR5, 0x7, URZ ;  /* 0x00000007052a7899 */ /* 0x000fe200080006ff */
[----:B------:R-:W-:Y:S02]  /*5300*/  @!P1 IMAD R45, R0, R9, R45 ;  /* 0x00000009002d9224 */ /* 0x000fe400078e022d */
[----:B------:R-:W-:Y:S01]  /*5310*/  @!P1 IMAD R44, R2, R10, R44 ;  /* 0x0000000a022c9224 */ /* 0x000fe200078e022c */
[----:B------:R-:W-:Y:S08]  /*5320*/  BRA.U !UP0, `(.L_x_86) ;  /* 0x00000001087c7547 */ /* 0x000ff0000b800000 */
[----:B------:R-:W1:Y:S01]  /*5330*/  LDCU.64 UR8, c[0x4][0x80] ;  /* 0x01001000ff0877ac */ /* 0x000e620008000a00 */
[----:B------:R-:W-:Y:S01]  /*5340*/  MOV R2, 0x0 ;  /* 0x0000000000027802 */ /* 0x000fe20000000f00 */
[----:B------:R-:W-:Y:S02]  /*5350*/  HFMA2 R12, -RZ, RZ, 0, 5.9604644775390625e-08 ;  /* 0x00000001ff0c7431 */ /* 0x000fe400000001ff */
[----:B------:R-:W-:Y:S01]  /*5360*/  IMAD.MOV.U32 R8, RZ, RZ, 0x70 ;  /* 0x00000070ff087424 */ /* 0x000fe200078e00ff */
[----:B------:R2:W3:Y:S01]  /*5370*/  LDC.64 R14, c[0x4][R2] ;  /* 0x01000000020e7b82 */ /* 0x0004e20000000a00 */
[----:B------:R-:W4:Y:S01]  /*5380*/  LDCU.64 UR6, c[0x4][0x88] ;  /* 0x01001100ff0677ac */ /* 0x000f220008000a00 */
[----:B------:R-:W-:Y:S01]  /*5390*/  IMAD.MOV.U32 R13, RZ, RZ, RZ ;  /* 0x000000ffff0d7224 */ /* 0x000fe200078e00ff */
[----:B------:R-:W2:Y:S01]  /*53a0*/  LDCU.64 UR4, c[0x4][0x8] ;  /* 0x01000100ff0477ac */ /* 0x000ea20008000a00 */
[----:B-1----:R-:W-:Y:S01]  /*53b0*/  MOV R5, UR9 ;  /* 0x0000000900057c02 */ /* 0x002fe20008000f00 */
[----:B------:R-:W-:Y:S01]  /*53c0*/  IMAD.U32 R4, RZ, RZ, UR8 ;  /* 0x00000008ff047e24 */ /* 0x000fe2000f8e00ff */
[----:B----4-:R-:W-:Y:S01]  /*53d0*/  MOV R7, UR7 ;  /* 0x0000000700077c02 */ /* 0x010fe20008000f00 */
[----:B------:R-:W-:Y:S01]  /*53e0*/  IMAD.U32 R6, RZ, RZ, UR6 ;  /* 0x00000006ff067e24 */ /* 0x000fe2000f8e00ff */
[----:B--2---:R-:W-:Y:S01]  /*53f0*/  MOV R11, UR5 ;  /* 0x00000005000b7c02 */ /* 0x004fe20008000f00 */
[----:B------:R-:W-:Y:S02]  /*5400*/  IMAD.U32 R10, RZ, RZ, UR4 ;  /* 0x00000004ff0a7e24 */ /* 0x000fe4000f8e00ff */
[----:B------:R-:W-:Y:S07]  /*5410*/  LEPC R20, `(.L_x_87) ;  /* 0x000000001014794e */ /* 0x000fee0000000000 */
[----:B---3-5:R-:W-:Y:S05]  /*5420*/  CALL.ABS.NOINC R14 ;  /* 0x000000000e007343 */ /* 0x028fea0003c00000 */
.L_x_87:
[----:B------:R-:W1:Y:S01]  /*5430*/  LDCU.64 UR8, c[0x4][0x80] ;  /* 0x01001000ff0877ac */ /* 0x000e620008000a00 */
[----:B------:R-:W2:Y:S01]  /*5440*/  LDC.64 R2, c[0x4][R2] ;  /* 0x0100000002027b82 */ /* 0x000ea20000000a00 */
[----:B------:R-:W-:Y:S02]  /*5450*/  HFMA2 R12, -RZ, RZ, 0, 5.9604644775390625e-08 ;  /* 0x00000001ff0c7431 */ /* 0x000fe400000001ff */
[----:B------:R-:W-:Y:S02]  /*5460*/  IMAD.MOV.U32 R8, RZ, RZ, 0x70 ;  /* 0x00000070ff087424 */ /* 0x000fe400078e00ff */
[----:B------:R-:W-:Y:S01]  /*5470*/  IMAD.MOV.U32 R13, RZ, RZ, RZ ;  /* 0x000000ffff0d7224 */ /* 0x000fe200078e00ff */
[----:B------:R-:W3:Y:S01]  /*5480*/  LDCU.64 UR6, c[0x4][0x88] ;  /* 0x01001100ff0677ac */ /* 0x000ee20008000a00 */
[----:B------:R-:W4:Y:S01]  /*5490*/  LDCU.64 UR4, c[0x4][0x8] ;  /* 0x01000100ff0477ac */ /* 0x000f220008000a00 */
[----:B-1----:R-:W-:Y:S02]  /*54a0*/  MOV R4, UR8 ;  /* 0x0000000800047c02 */ /* 0x002fe40008000f00 */
[----:B------:R-:W-:Y:S02]  /*54b0*/  MOV R5, UR9 ;  /* 0x0000000900057c02 */ /* 0x000fe40008000f00 */
[----:B---3--:R-:W-:Y:S01]  /*54c0*/  MOV R7, UR7 ;  /* 0x0000000700077c02 */ /* 0x008fe20008000f00 */
[----:B------:R-:W-:Y:S01]  /*54d0*/  IMAD.U32 R6, RZ, RZ, UR6 ;  /* 0x00000006ff067e24 */ /* 0x000fe2000f8e00ff */
[----:B----4-:R-:W-:Y:S01]  /*54e0*/  MOV R11, UR5 ;  /* 0x00000005000b7c02 */ /* 0x010fe20008000f00 */
[----:B------:R-:W-:Y:S02]  /*54f0*/  IMAD.U32 R10, RZ, RZ, UR4 ;  /* 0x00000004ff0a7e24 */ /* 0x000fe4000f8e00ff */
[----:B------:R-:W-:Y:S07]  /*5500*/  LEPC R20, `(.L_x_86) ;  /* 0x000000001014794e */ /* 0x000fee0000000000 */
[----:B--2---:R-:W-:Y:S05]  /*5510*/  CALL.ABS.NOINC R2 ;  /* 0x0000000002007343 */ /* 0x004fea0003c00000 */
.L_x_86:
[----:B------:R-:W-:Y:S01]  /*5520*/  ISETP.NE.U32.AND P1, PT, R92, RZ, PT ;  /* 0x000000ff5c00720c */ /* 0x000fe20003f25070 */
[----:B------:R-:W1:Y:S01]  /*5530*/  LDCU UR4, c[0x0][0x8c8] ;  /* 0x00011900ff0477ac */ /* 0x000e620008000800 */
[----:B------:R-:W-:Y:S01]  /*5540*/  ISETP.NE.U32.AND P3, PT, R88, RZ, PT ;  /* 0x000000ff5800720c */ /* 0x000fe20003f65070 */
[----:B------:R-:W-:Y:S01]  /*5550*/  IMAD.U32 R6, RZ, RZ, UR57 ;  /* 0x00000039ff067e24 */ /* 0x000fe2000f8e00ff */
[----:B------:R-:W-:Y:S01]  /*5560*/  ISETP.NE.AND.EX P1, PT, R93, RZ, PT, P1 ;  /* 0x000000ff5d00720c */ /* 0x000fe20003f25310 */
[----:B------:R-:W-:Y:S01]  /*5570*/  ULOP3.LUT UR5, UR52, 0x1, URZ, 0x3c, !UPT ;  /* 0x0000000134057892 */ /* 0x000fe2000f8e3cff */
[----:B------:R-:W-:Y:S01]  /*5580*/  ISETP.NE.U32.AND P4, PT, RZ, UR38, PT ;  /* 0x00000026ff007c0c */ /* 0x000fe2000bf85070 */
[----:B------:R-:W-:Y:S01]  /*5590*/  UISETP.NE.U32.AND UP0, UPT, UR44, URZ, UPT ;  /* 0x000000ff2c00728c */ /* 0x000fe2000bf05070 */
[----:B------:R-:W-:Y:S02]  /*55a0*/  PLOP3.LUT P0, PT, PT, PT, PT, 0x8, 0x80 ;  /* 0x000000000080781c */ /* 0x000fe40003f0e170 */
[----:B------:R-:W-:Y:S02]  /*55b0*/  ISETP.NE.U32.AND P2, PT, R92, RZ, PT ;  /* 0x000000ff5c00720c */ /* 0x000fe40003f45070 */
[----:B------:R-:W-:Y:S02]  /*55c0*/  ISETP.NE.AND.EX P3, PT, R89, RZ, PT, P3 ;  /* 0x000000ff5900720c */ /* 0x000fe40003f65330 */
[----:B------:R-:W-:Y:S02]  /*55d0*/  P2R R113, PR, RZ, 0x1 ;  /* 0x00000001ff717803 */ /* 0x000fe40000000000 */
[----:B------:R-:W-:Y:S01]  /*55e0*/  ISETP.NE.AND.EX P4, PT, RZ, UR39, PT, P4 ;  /* 0x00000027ff007c0c */ /* 0x000fe2000bf85340 */
[----:B------:R-:W-:Y:S01]  /*55f0*/  @!UPT UIADD3 URZ, UPT, UPT, URZ, URZ, URZ ;  /* 0x000000fffffff290 */ /* 0x000fe2000fffe0ff */
[----:B------:R-:W-:Y:S11]  /*5600*/  @!P1 BRA `(.L_x_88) ;  /* 0x00000000002c9947 */ /* 0x000ff60003800000 */
[----:B------:R-:W-:Y:S01]  /*5610*/  ISETP.NE.U32.AND P0, PT, R90, RZ, PT ;  /* 0x000000ff5a00720c */ /* 0x000fe20003f05070 */
[----:B------:R-:W-:Y:S03]  /*5620*/  IMAD.MOV.U32 R98, RZ, RZ, 0x1 ;  /* 0x00000001ff627424 */ /* 0x000fe600078e00ff */
[----:B------:R-:W-:Y:S11]  /*5630*/  ISETP.NE.AND.EX P0, PT, R91, RZ, PT, P0 ;  /* 0x000000ff5b00720c */ /* 0x000ff60003f05300 */
[----:B------:R-:W-:Y:S02]  /*5640*/  @!UPT UIADD3 URZ, UPT, UPT, URZ, URZ, URZ ;  /* 0x000000fffffff290 */ /* 0x000fe4000fffe0ff */
[----:B------:R-:W2:Y:S01]  /*5650*/  @P0 LDC.64 R2, c[0x0][0x888] ;  /* 0x00022200ff020b82 */ /* 0x000ea20000000a00 */
[----:B------:R-:W-:Y:S04]  /*5660*/  @P0 IMAD R0, R92, UR36, RZ ;  /* 0x000000245c000c24 */ /* 0x000fe8000f8e02ff */
[----:B--2---:R-:W-:Y:S04]  /*5670*/  @P0 IMAD.WIDE R2, R0, 0x4, R2 ;  /* 0x0000000400020825 */ /* 0x004fe800078e0202 */
[----:B------:R-:W-:Y:S01]  /*5680*/  HFMA2 R0, -RZ, RZ, 0, 5.9604644775390625e-08 ;  /* 0x00000001ff007431 */ /* 0x000fe200000001ff */
[----:B-----5:R2:W5:Y:S04]  /*5690*/  @P0 LDG.E R48, desc[UR48][R2.64] ;  /* 0x0000003002300981 */ /* 0x020568000c1e1900 */
[----:B------:R-:W-:Y:S01]  /*56a0*/  @!P0 PRMT R98, R0, 0x7610, R98 ;  /* 0x0000761000628816 */ /* 0x000fe20000000062 */
[----:B--2---:R-:W3:Y:S06]  /*56b0*/  @!P0 LDC R48, c[0x0][0x880] ;  /* 0x00022000ff308b82 */ /* 0x004eec0000000800 */
.L_x_88:
[----:B------:R-:W-:Y:S01]  /*56c0*/  ISETP.NE.AND P5, PT, R113, RZ, PT ;  /* 0x000000ff7100720c */ /* 0x000fe20003fa5270 */
[----:B------:R-:W-:Y:S01]  /*56d0*/  UISETP.NE.AND.EX UP0, UPT, UR45, URZ, UPT, UP0 ;  /* 0x000000ff2d00728c */ /* 0x000fe2000bf05300 */
[----:B------:R-:W-:Y:S01]  /*56e0*/  ISETP.NE.AND.EX P0, PT, R93, RZ, PT, P2 ;  /* 0x000000ff5d00720c */ /* 0x000fe20003f05320 */
[----:B------:R-:W-:Y:S01]  /*56f0*/  IMAD.U32 R60, RZ, RZ, UR5 ;  /* 0x00000005ff3c7e24 */ /* 0x000fe2000f8e00ff */
[----:B------:R-:W-:Y:S01]  /*5700*/  LEA R6, R6, UR47, 0x3 ;  /* 0x0000002f06067c11 */ /* 0x000fe2000f8e18ff */
[----:B-1----:R-:W-:Y:S01]  /*5710*/  IMAD.U32 R2, RZ, RZ, UR4 ;  /* 0x00000004ff027e24 */ /* 0x002fe2000f8e00ff */
[----:B------:R-:W-:Y:S09]  /*5720*/  @!P3 BRA `(.L_x_89) ;  /* 0x000000000020b947 */ /* 0x000ff20003800000 */
[----:B------:R-:W-:Y:S04]  /*5730*/  ISETP.NE.U32.AND P3, PT, R86, RZ, PT ;  /* 0x000000ff5600720c */ /* 0x000fe80003f65070 */
[----:B------:R-:W-:Y:S11]  /*5740*/  ISETP.NE.AND.EX P3, PT, R87, RZ, PT, P3 ;  /* 0x000000ff5700720c */ /* 0x000ff60003f65330 */
[----:B------:R-:W-:Y:S02]  /*5750*/  @!UPT UIADD3 URZ, UPT, UPT, URZ, URZ, URZ ;  /* 0x000000fffffff290 */ /* 0x000fe4000fffe0ff */
[----:B------:R-:W1:Y:S01]  /*5760*/  @P3 LDC.64 R4, c[0x0][0x8a8] ;  /* 0x00022a00ff043b82 */ /* 0x000e620000000a00 */
[----:B------:R-:W-:Y:S04]  /*5770*/  @P3 IMAD R0, R88, UR36, RZ ;  /* 0x0000002458003c24 */ /* 0x000fe8000f8e02ff */
[----:B-1----:R-:W-:Y:S05]  /*5780*/  @P3 IMAD.WIDE R4, R0, 0x4, R4 ;  /* 0x0000000400043825 */ /* 0x002fea00078e0204 */
[----:B-----5:R1:W5:Y:S02]  /*5790*/  @P3 LDG.E R47, desc[UR48][R4.64] ;  /* 0x00000030042f3981 */ /* 0x020364000c1e1900 */
[----:B-1----:R-:W2:Y:S02]  /*57a0*/  @!P3 LDC R47, c[0x0][0x8a0] ;  /* 0x00022800ff2fbb82 */ /* 0x002ea40000000800 */
.L_x_89:
[----:B------:R-:W-:Y:S05]  /*57b0*/  @P4 BRA P0, `(.L_x_90) ;  /* 0x0000000000344947 */ /* 0x000fea0000000000 */
[----:B------:R-:W-:Y:S02]  /*57c0*/  ISETP.NE.AND.EX P2, PT, R93, RZ, PT, P2 ;  /* 0x000000ff5d00720c */ /* 0x000fe40003f45320 */
[----:B------:R-:W-:Y:S11]  /*57d0*/  PLOP3.LUT P0, PT, PT, PT, PT, 0x80, 0x8 ;  /* 0x000000000008781c */ /* 0x000ff60003f0f070 */
[----:B------:R-:W-:Y:S02]  /*57e0*/  @P2 LOP3.LUT P3, RZ, R98, 0xff, RZ, 0xc0, !PT ;  /* 0x000000ff62ff2812 */ /* 0x000fe4000786c0ff */
[----:B------:R-:W-:Y:S02]  /*57f0*/  @P2 ISETP.NE.U32.AND P4, PT, RZ, UR38, PT ;  /* 0x00000026ff002c0c */ /* 0x000fe4000bf85070 */
[----:B------:R-:W-:Y:S02]  /*5800*/  @P2 PLOP3.LUT P0, PT, P3, PT, PT, 0x80, 0x8 ;  /* 0x000000000008281c */ /* 0x000fe40001f0f070 */
[C---:B---3-5:R-:W-:Y:S02]  /*5810*/  @P2 FSETP.NEU.AND P3, PT, R48.reuse, RZ, PT ;  /* 0x000000ff3000220b */ /* 0x068fe40003f6d000 */
[----:B------:R-:W-:Y:S02]  /*5820*/  @P2 ISETP.NE.AND.EX P4, PT, RZ, UR39, PT, P4 ;  /* 0x00000027ff002c0c */ /* 0x000fe4000bf85340 */
[----:B------:R-:W-:Y:S02]  /*5830*/  @P2 SEL R0, RZ, 0xffffffff, P3 ;  /* 0xffffffffff002807 */ /* 0x000fe40001800000 */
[----:B------:R-:W-:Y:S05]  /*5840*/  @!P2 FSETP.EQ.AND P5, PT, R48, RZ, PT ;  /* 0x000000ff3000a20b */ /* 0x000fea0003fa2000 */
[----:B------:R-:W-:Y:S04]  /*5850*/  @!P0 SEL R0, RZ, 0xffffffff, P4 ;  /* 0xffffffffff008807 */ /* 0x000fe80002000000 */
[----:B------:R-:W-:Y:S04]  /*5860*/  @P2 LOP3.LUT R0, R0, 0x1, RZ, 0xc0, !PT ;  /* 0x0000000100002812 */ /* 0x000fe800078ec0ff */
[----:B------:R-:W-:Y:S04]  /*5870*/  @P2 ISETP.EQ.U32.AND P5, PT, R0, 0x1, PT ;  /* 0x000000010000280c */ /* 0x000fe80003fa2070 */
[----:B------:R-:W-:Y:S09]  /*5880*/  P2R R113, PR, RZ, 0x20 ;  /* 0x00000020ff717803 */ /* 0x000ff20000000000 */
.L_x_90:
[----:B------:R-:W-:Y:S05]  /*5890*/  BRA.U !UP0, `(.L_x_91) ;  /* 0x00000001084c7547 */ /* 0x000fea000b800000 */
[----:B------:R-:W-:Y:S01]  /*58a0*/  ISETP.LE.AND P0, PT, R43, UR41, PT ;  /* 0x000000292b007c0c */ /* 0x000fe2000bf03270 */
[----:B------:R-:W-:Y:S05]  /*58b0*/  VIADD R0, R46, UR42 ;  /* 0x0000002a2e007c36 */ /* 0x000fea0008000000 */
[----:B------:R-:W-:Y:S01]  /*58c0*/  ISETP.GE.OR P0, PT, R0, UR37, P0 ;  /* 0x0000002500007c0c */ /* 0x000fe20008706670 */
[----:B------:R-:W-:Y:S11]  /*58d0*/  IMAD.U32 R0, RZ, RZ, UR42 ;  /* 0x0000002aff007e24 */ /* 0x000ff6000f8e00ff */
[----:B------:R-:W-:Y:S01]  /*58e0*/  @!UPT UIADD3 URZ, UPT, UPT, URZ, URZ, URZ ;  /* 0x000000fffffff290 */ /* 0x000fe2000fffe0ff */
[----:B------:R-:W-:Y:S01]  /*58f0*/  @!P0 IADD3 R2, P2, PT, R46, UR42, RZ ;  /* 0x0000002a2e028c10 */ /* 0x000fe2000ff5e0ff */
[----:B------:R-:W1:Y:S01]  /*5900*/  @!P0 LDC.64 R4, c[0x0][0x8d0] ;  /* 0x00023400ff048b82 */ /* 0x000e620000000a00 */
[----:B------:R-:W-:Y:S02]  /*5910*/  VOTEU.ALL UP0, P0 ;  /* 0x0000000000ff7886 */ /* 0x000fe40000000000 */
[----:B------:R-:W-:Y:S03]  /*5920*/  @!P0 LEA.HI.X.SX32 R3, R0, RZ, 0x1, P2 ;  /* 0x000000ff00038211 */ /* 0x000fe600010f0eff */
[----:B------:R-:W-:Y:S06]  /*5930*/  @!UP0 USHF.R.S32.HI UR4, URZ, 0x1f, UR36 ;  /* 0x0000001fff048899 */ /* 0x000fec0008011424 */
[C---:B-1----:R-:W-:Y:S02]  /*5940*/  @!P0 IMAD R0, R4.reuse, UR4, RZ ;  /* 0x0000000404008c24 */ /* 0x042fe4000f8e02ff */
[----:B------:R-:W-:Y:S04]  /*5950*/  @!P0 IMAD.WIDE.U32 R2, R4, UR36, R2 ;  /* 0x0000002404028c25 */ /* 0x000fe8000f8e0002 */
[----:B------:R-:W-:Y:S01]  /*5960*/  @!P0 IMAD R0, R5, UR36, R0 ;  /* 0x0000002405008c24 */ /* 0x000fe2000f8e0200 */
[C---:B------:R-:W-:Y:S04]  /*5970*/  @!P0 LEA R4, P2, R2.reuse, UR44, 0x1 ;  /* 0x0000002c02048c11 */ /* 0x040fe8000f8408ff */
[----:B------:R-:W-:Y:S04]  /*5980*/  @!P0 IADD3 R0, PT, PT, R3, R0, RZ ;  /* 0x0000000003008210 */ /* 0x000fe80007ffe0ff */
[----:B------:R-:W-:Y:S01]  /*5990*/  @!P0 LEA.HI.X R5, R2, UR45, R0, 0x1, P2 ;  /* 0x0000002d02058c11 */ /* 0x000fe200090f0c00 */
[----:B------:R-:W-:Y:S04]  /*59a0*/  IMAD.MOV.U32 R2, RZ, RZ, RZ ;  /* 0x000000ffff027224 */ /* 0x000fe800078e00ff */
[----:B------:R-:W4:Y:S02]  /*59b0*/  @!P0 LDG.E.U16 R4, desc[UR48][R4.64] ;  /* 0x0000003004048981 */ /* 0x000f24000c1e1500 */
[----:B----4-:R-:W-:Y:S07]  /*59c0*/  @!P0 SHF.L.U32 R2, R4, 0x10, RZ ;  /* 0x0000001004028819 */ /* 0x010fee00000006ff */
.L_x_91:
[----:B------:R-:W-:Y:S01]  /*59d0*/  @!P5 SHF.L.U32 R0, R60, 0x1f, RZ ;  /* 0x0000001f3c00d819 */ /* 0x000fe200000006ff */
[----:B------:R-:W-:Y:S01]  /*59e0*/  IMAD.U32 R69, RZ, RZ, UR57 ;  /* 0x00000039ff457e24 */ /* 0x000fe2000f8e00ff */
[----:B------:R-:W-:Y:S01]  /*59f0*/  LEA R70, R85, UR47, 0x3 ;  /* 0x0000002f55467c11 */ /* 0x000fe2000f8e18ff */
[----:B------:R-:W-:Y:S01]  /*5a00*/  IMAD.SHL.U32 R116, R105, 0x10, RZ ;  /* 0x0000001069747824 */ /* 0x000fe200078e00ff */
[----:B------:R1:W4:Y:S01]  /*5a10*/  @!P5 SYNCS.PHASECHK.TRANS64.TRYWAIT P2, [R6+URZ+0x80], R0 ;  /* 0x000080000600d5a7 */ /* 0x00032200080411ff */
[----:B------:R-:W-:Y:S01]  /*5a20*/  ISETP.NE.U32.AND P4, PT, RZ, UR38, PT ;  /* 0x00000026ff007c0c */ /* 0x000fe2000bf85070 */
[----:B------:R-:W-:Y:S01]  /*5a30*/  IMAD.SHL.U32 R69, R69, 0x2000, RZ ;  /* 0x0000200045457824 */ /* 0x000fe200078e00ff */
[----:B---3-5:R-:W-:Y:S01]  /*5a40*/  FSETP.NEU.AND P3, PT, R48, RZ, PT ;  /* 0x000000ff3000720b */ /* 0x028fe20003f6d000 */
[----:B------:R-:W-:Y:S01]  /*5a50*/  IMAD.SHL.U32 R115, R104, 0x10, RZ ;  /* 0x0000001068737824 */ /* 0x000fe200078e00ff */
[----:B------:R-:W-:Y:S01]  /*5a60*/  ISETP.NE.AND.EX P4, PT, RZ, UR39, PT, P4 ;  /* 0x00000027ff007c0c */ /* 0x000fe2000bf85340 */
[----:B------:R-:W-:Y:S01]  /*5a70*/  IMAD.IADD R68, R110, 0x1, R69 ;  /* 0x000000016e447824 */ /* 0x000fe200078e0245 */
[----:B------:R-:W-:Y:S01]  /*5a80*/  SEL R3, RZ, 0xffffffff, P3 ;  /* 0xffffffffff037807 */ /* 0x000fe20001800000 */
[----:B------:R-:W-:Y:S01]  /*5a90*/  BSSY B1, `(.L_x_92) ;  /* 0x0000033000017945 */ /* 0x000fe20003800000 */
[----:B------:R-:W-:Y:S01]  /*5aa0*/  SEL R4, RZ, 0xffffffff, P4 ;  /* 0xffffffffff047807 */ /* 0x000fe20002000000 */
[----:B------:R-:W-:Y:S01]  /*5ab0*/  IMAD.IADD R63, R68, 0x1, R116 ;  /* 0x00000001443f7824 */ /* 0x000fe200078e0274 */
[----:B------:R-:W-:Y:S01]  /*5ac0*/  LOP3.LUT P4, R114, R98, 0xff, RZ, 0xc0, !PT ;  /* 0x000000ff62727812 */ /* 0x000fe2000788c0ff */
[----:B------:R-:W-:Y:S01]  /*5ad0*/  IMAD.MOV.U32 R76, RZ, RZ, 0x1 ;  /* 0x00000001ff4c7424 */ /* 0x000fe200078e00ff */
[----:B------:R-:W-:Y:S01]  /*5ae0*/  CS2R R82, SRZ ;  /* 0x0000000000527805 */ /* 0x000fe2000001ff00 */
[----:B------:R-:W-:Y:S01]  /*5af0*/  IMAD R51, R85, 0x40, R84 ;  /* 0x0000004055337824 */ /* 0x000fe200078e0254 */
[----:B------:R-:W-:Y:S01]  /*5b00*/  @P1 SEL R3, R4, R3, !P4 ;  /* 0x0000000304031207 */ /* 0x000fe20006000000 */
[----:B------:R-:W-:Y:S01]  /*5b10*/  IMAD.U32 R71, RZ, RZ, UR57 ;  /* 0x00000039ff477e24 */ /* 0x000fe2000f8e00ff */
[----:B------:R-:W-:Y:S02]  /*5b20*/  CS2R R80, SRZ ;  /* 0x0000000000507805 */ /* 0x000fe4000001ff00 */
[----:B------:R-:W-:Y:S02]  /*5b30*/  CS2R R74, SRZ ;  /* 0x00000000004a7805 */ /* 0x000fe4000001ff00 */
[----:B------:R-:W-:Y:S02]  /*5b40*/  LOP3.LUT R3, R3, 0x1, RZ, 0xc0, !PT ;  /* 0x0000000103037812 */ /* 0x000fe400078ec0ff */
[----:B------:R-:W-:Y:S02]  /*5b50*/  CS2R R72, SRZ ;  /* 0x0000000000487805 */ /* 0x000fe4000001ff00 */
[----:B------:R-:W-:Y:S02]  /*5b60*/  CS2R R66, SRZ ;  /* 0x0000000000427805 */ /* 0x000fe4000001ff00 */
[----:B------:R-:W-:Y:S02]  /*5b70*/  CS2R R64, SRZ ;  /* 0x0000000000407805 */ /* 0x000fe4000001ff00 */
[----:B------:R-:W-:Y:S02]  /*5b80*/  ISETP.NE.U32.AND P1, PT, R3, 0x1, PT ;  /* 0x000000010300780c */ /* 0x000fe40003f25070 */
[----:B------:R-:W-:Y:S02]  /*5b90*/  CS2R R58, SRZ ;  /* 0x00000000003a7805 */ /* 0x000fe4000001ff00 */
[----:B-1----:R-:W-:Y:S02]  /*5ba0*/  SHF.L.U32 R0, R108, 0x1f, RZ ;  /* 0x0000001f6c007819 */ /* 0x002fe400000006ff */
[----:B------:R-:W-:Y:S02]  /*5bb0*/  CS2R R56, SRZ ;  /* 0x0000000000387805 */ /* 0x000fe4000001ff00 */
[----:B------:R-:W-:Y:S01]  /*5bc0*/  P2R R77, PR, RZ, 0x2 ;  /* 0x00000002ff4d7803 */ /* 0x000fe20000000000 */
[----:B------:R-:W-:Y:S01]  /*5bd0*/  IMAD.IADD R62, R68, 0x1, R115 ;  /* 0x00000001443e7824 */ /* 0x000fe200078e0273 */
[----:B------:R1:W3:Y:S01]  /*5be0*/  SYNCS.PHASECHK.TRANS64.TRYWAIT P0, [R70+URZ+0xe0], R0 ;  /* 0x0000e000460075a7 */ /* 0x0002e200080011ff */
[----:B------:R-:W-:Y:S01]  /*5bf0*/  IMAD.IADD R61, R109, 0x1, R63 ;  /* 0x000000016d3d7824 */ /* 0x000fe200078e023f */
[----:B----4-:R-:W-:Y:S01]  /*5c00*/  @!P5 SEL R76, RZ, 0x1, !P2 ;  /* 0x00000001ff4cd807 */ /* 0x010fe20005000000 */
[----:B-1----:R-:W-:Y:S06]  /*5c10*/  @P5 BRA `(.L_x_93) ;  /* 0x0000000000685947 */ /* 0x002fec0003800000 */
[----:B------:R-:W-:Y:S01]  /*5c20*/  ISETP.NE.AND P1, PT, R76, RZ, PT ;  /* 0x000000ff4c00720c */ /* 0x000fe20003f25270 */
[----:B------:R-:W-:Y:S01]  /*5c30*/  BSSY B0, `(.L_x_94) ;  /* 0x000000d000007945 */ /* 0x000fe20003800000 */
[----:B------:R-:W-:Y:S02]  /*5c40*/  CS2R R58, SRZ ;  /* 0x00000000003a7805 */ /* 0x000fe4000001ff00 */
[----:B------:R-:W-:Y:S02]  /*5c50*/  CS2R R56, SRZ ;  /* 0x0000000000387805 */ /* 0x000fe4000001ff00 */
[----:B------:R-:W-:Y:S02]  /*5c60*/  CS2R R66, SRZ ;  /* 0x0000000000427805 */ /* 0x000fe4000001ff00 */
[----:B------:R-:W-:Y:S02]  /*5c70*/  CS2R R64, SRZ ;  /* 0x0000000000407805 */ /* 0x000fe4000001ff00 */
[----:B------:R-:W-:Y:S02]  /*5c80*/  CS2R R74, SRZ ;  /* 0x00000000004a7805 */ /* 0x000fe4000001ff00 */
[----:B------:R-:W-:Y:S02]  /*5c90*/  CS2R R72, SRZ ;  /* 0x0000000000487805 */ /* 0x000fe4000001ff00 */
[----:B------:R-:W-:Y:S02]  /*5ca0*/  CS2R R82, SRZ ;  /* 0x0000000000527805 */ /* 0x000fe4000001ff00 */
[----:B------:R-:W-:Y:S01]  /*5cb0*/  CS2R R80, SRZ ;  /* 0x0000000000507805 */ /* 0x000fe2000001ff00 */
[----:B------:R-:W-:Y:S06]  /*5cc0*/  @P1 BRA `(.L_x_95) ;  /* 0x00000000000c1947 */ /* 0x000fec0003800000 */
[----:B------:R-:W-:Y:S04]  /*5cd0*/  SHF.L.U32 R3, R60, 0x1f, RZ ;  /* 0x0000001f3c037819 */ /* 0x000fe800000006ff */
[----:B------:R-:W1:Y:S02]  /*5ce0*/  SYNCS.PHASECHK.TRANS64.TRYWAIT P1, [R6+URZ+0x80], R3 ;  /* 0x00008003060075a7 */ /* 0x000e6400080211ff */
[----:B-1----:R-:W-:Y:S05]  /*5cf0*/  @!P1 BRA `(.L_x_96) ;  /* 0x0000002400b09947 */ /* 0x002fea0003800000 */
.L_x_95:
[----:B------:R-:W-:Y:S05]  /*5d00*/  BSYNC B0 ;  /* 0x0000000000007941 */ /* 0x000fea0003800000 */
.L_x_94:
[----:B------:R-:W-:Y:S01]  /*5d10*/  ISETP.NE.AND P1, PT, R77, RZ, PT ;  /* 0x000000ff4d00720c */ /* 0x000fe20003f25270 */
[----:B------:R-:W-:Y:S04]  /*5d20*/  UIADD3 UR5, UPT, UPT, UR57, 0x1, URZ ;  /* 0x0000000139057890 */ /* 0x000fe8000fffe0ff */
[----:B------:R-:W-:Y:S04]  /*5d30*/  UISETP.NE.AND UP0, UPT, UR5, 0x3, UPT ;  /* 0x000000030500788c */ /* 0x000fe8000bf05270 */
[----:B------:R-:W-:Y:S02]  /*5d40*/  USEL UR4, URZ, 0x1, UP0 ;  /* 0x00000001ff047887 */ /* 0x000fe40008000000 */
[----:B------:R-:W-:Y:S02]  /*5d50*/  USEL UR5, UR5, URZ, UP0 ;  /* 0x000000ff05057287 */ /* 0x000fe40008000000 */
[----:B------:R4:W1:Y:S02]  /*5d60*/  @P1 LDS.128 R56, [R68] ;  /* 0x0000000044381984 */ /* 0x0008640000000c00 */
[----:B------:R-:W-:Y:S02]  /*5d70*/  LOP3.LUT R60, R60, UR4, RZ, 0x3c, !PT ;  /* 0x000000043c3c7c12 */ /* 0x000fe4000f8e3cff */
[----:B------:R4:W1:Y:S01]  /*5d80*/  @P1 LDS.128 R64, [R63+0x10] ;  /* 0x000010003f401984 */ /* 0x0008620000000c00 */
[----:B------:R-:W-:Y:S03]  /*5d90*/  IMAD.U32 R71, RZ, RZ, UR5 ;  /* 0x00000005ff477e24 */ /* 0x000fe6000f8e00ff */
[----:B------:R4:W1:Y:S04]  /*5da0*/  @P1 LDS.128 R72, [R62+0x20] ;  /* 0x000020003e481984 */ /* 0x0008680000000c00 */
[----:B------:R4:W1:Y:S02]  /*5db0*/  @P1 LDS.128 R80, [R61+0x10] ;  /* 0x000010003d501984 */ /* 0x0008640000000c00 */
.L_x_93:
[----:B------:R-:W-:Y:S05]  /*5dc0*/  BSYNC B1 ;  /* 0x0000000000017941 */ /* 0x000fea0003800000 */
.L_x_92:
[----:B-1----:R-:W-:Y:S04]  /*5dd0*/  SHF.R.U32.HI R3, RZ, 0x15, R51 ;  /* 0x00000015ff037819 */ /* 0x002fe80000011633 */
[----:B------:R-:W-:Y:S01]  /*5de0*/  LOP3.LUT P1, RZ, R3, 0x3, R102, 0x48, !PT ;  /* 0x0000000303ff7812 */ /* 0x000fe20007824866 */
[----:B------:R-:W-:Y:S01]  /*5df0*/  @!UPT UIADD3 URZ, UPT, UPT, URZ, URZ, URZ ;  /* 0x000000fffffff290 */ /* 0x000fe2000fffe0ff */
[----:B---3--:R-:W-:Y:S11]  /*5e00*/  @P0 BRA `(.L_x_97) ;  /* 0x0000000000080947 */ /* 0x008ff60003800000 */
[----:B------:R-:W1:Y:S02]  /*5e10*/  SYNCS.PHASECHK.TRANS64.TRYWAIT P0, [R70+URZ+0xe0], R0 ;  /* 0x0000e000460075a7 */ /* 0x000e6400080011ff */
[----:B-1----:R-:W-:Y:S05]  /*5e20*/  @!P0 BRA `(.L_x_98) ;  /* 0x0000002400788947 */ /* 0x002fea0003800000 */
.L_x_97:
[----:B------:R-:W-:Y:S05]  /*5e30*/  @!P1 BRA `(.L_x_99) ;  /* 0x0000000000409947 */ /* 0x000fea0003800000 */
[----:B------:R-:W3:Y:S01]  /*5e40*/  LDCU.64 UR8, c[0x4][0x70] ;  /* 0x01000e00ff0877ac */ /* 0x000ee20008000a00 */
[----:B------:R-:W-:Y:S01]  /*5e50*/  MOV R15, 0x0 ;  /* 0x00000000000f7802 */ /* 0x000fe20000000f00 */
[----:B------:R-:W-:Y:S02]  /*5e60*/  HFMA2 R12, -RZ, RZ, 0, 5.9604644775390625e-08 ;  /* 0x00000001ff0c7431 */ /* 0x000fe400000001ff */
[----:B------:R-:W-:Y:S02]  /*5e70*/  IMAD.MOV.U32 R8, RZ, RZ, 0x192 ;  /* 0x00000192ff087424 */ /* 0x000fe400078e00ff */
[----:B------:R-:W-:Y:S01]  /*5e80*/  IMAD.MOV.U32 R13, RZ, RZ, RZ ;  /* 0x000000ffff0d7224 */ /* 0x000fe200078e00ff */
[----:B------:R-:W5:Y:S01]  /*5e90*/  LDCU.64 UR6, c[0x4][0x78] ;  /* 0x01000f00ff0677ac */ /* 0x000f620008000a00 */
[----:B------:R-:W1:Y:S01]  /*5ea0*/  LDC.64 R14, c[0x4][R15] ;  /* 0x010000000f0e7b82 */ /* 0x000e620000000a00 */
[----:B------:R-:W2:Y:S01]  /*5eb0*/  LDCU.64 UR4, c[0x4][0x10] ;  /* 0x01000200ff0477ac */ /* 0x000ea20008000a00 */
[----:B---3--:R-:W-:Y:S01]  /*5ec0*/  MOV R5, UR9 ;  /* 0x0000000900057c02 */ /* 0x008fe20008000f00 */
[----:B------:R-:W-:Y:S01]  /*5ed0*/  IMAD.U32 R4, RZ, RZ, UR8 ;  /* 0x00000008ff047e24 */ /* 0x000fe2000f8e00ff */
[----:B-----5:R-:W-:Y:S01]  /*5ee0*/  MOV R7, UR7 ;  /* 0x0000000700077c02 */ /* 0x020fe20008000f00 */
[----:B------:R-:W-:Y:S01]  /*5ef0*/  IMAD.U32 R6, RZ, RZ, UR6 ;  /* 0x00000006ff067e24 */ /* 0x000fe2000f8e00ff */
[----:B--2---:R-:W-:Y:S01]  /*5f00*/  MOV R11, UR5 ;  /* 0x00000005000b7c02 */ /* 0x004fe20008000f00 */
[----:B------:R-:W-:Y:S02]  /*5f10*/  IMAD.U32 R10, RZ, RZ, UR4 ;  /* 0x00000004ff0a7e24 */ /* 0x000fe4000f8e00ff */
[----:B------:R-:W-:Y:S07]  /*5f20*/  LEPC R20, `(.L_x_99) ;  /* 0x000000001014794e */ /* 0x000fee0000000000 */
[----:B-1--4-:R-:W-:Y:S05]  /*5f30*/  CALL.ABS.NOINC R14 ;  /* 0x000000000e007343 */ /* 0x012fea0003c00000 */
.L_x_99:
[C---:B------:R-:W-:Y:S01]  /*5f40*/  SHF.L.U32 R49, R56.reuse, 0x10, RZ ;  /* 0x0000001038317819 */ /* 0x040fe200000006ff */
[----:B------:R-:W-:Y:S05]  /*5f50*/  WARPSYNC.ALL ;  /* 0x0000000000007948 */ /* 0x000fea0003800000 */
[----:B------:R-:W-:Y:S01]  /*5f60*/  R2UR UR4, R51 ;  /* 0x00000000330472ca */ /* 0x000fe200000e0000 */
[----:B------:R-:W-:Y:S01]  /*5f70*/  BSSY.RECONVERGENT B0, `(.L_x_100) ;  /* 0x0000085000007945 */ /* 0x000fe20003800200 */
[----:B------:R-:W-:Y:S02]  /*5f80*/  LOP3.LUT R50, R56, 0xffff0000, RZ, 0xc0, !PT ;  /* 0xffff000038327812 */ /* 0x000fe400078ec0ff */
[----:B------:R-:W-:Y:S09]  /*5f90*/  ISETP.NE.AND P0, PT, R103, RZ, PT ;  /* 0x000000ff6700720c */ /* 0x000ff20003f05270 */
[----:B------:R-:W1:Y:S02]  /*5fa0*/  LDTM.x32 R4, tmem[UR4] ;  /* 0x00000004000479ee */ /* 0x000e6400082c0000 */
[C-C-:B-12---:R-:W-:Y:S01]  /*5fb0*/  FFMA R0, R47.reuse, R4, R2.reuse ;  /* 0x000000042f007223 */ /* 0x146fe20000000002 */
[C-C-:B------:R-:W-:Y:S01]  /*5fc0*/  FFMA R3, R47.reuse, R5, R2.reuse ;  /* 0x000000052f037223 */ /* 0x140fe20000000002 */
        /* <DEDUP_REMOVED lines=26> */
[--C-:B------:R-:W-:Y:S01]  /*6170*/  FFMA R28, R47, R32, R2.reuse ;  /* 0x000000202f1c7223 */ /* 0x100fe20000000002 */
[----:B------:R-:W-:Y:S01]  /*6180*/  SHF.L.U32 R32, R57, 0x10, RZ ;  /* 0x0000001039207819 */ /* 0x000fe200000006ff */
[--C-:B------:R-:W-:Y:S01]  /*6190*/  FFMA R29, R47, R33, R2.reuse ;  /* 0x000000212f1d7223 */ /* 0x100fe20000000002 */
[----:B------:R-:W-:Y:S01]  /*61a0*/  LOP3.LUT R33, R57, 0xffff0000, RZ, 0xc0, !PT ;  /* 0xffff000039217812 */ /* 0x000fe200078ec0ff */
[C-C-:B------:R-:W-:Y:S01]  /*61b0*/  FFMA R34, R47.reuse, R34, R2.reuse ;  /* 0x000000222f227223 */ /* 0x140fe20000000002 */
[----:B------:R-:W-:Y:S01]  /*61c0*/  FFMA R35, R47, R35, R2 ;  /* 0x000000232f237223 */ /* 0x000fe20000000002 */
[----:B------:R-:W-:Y:S01]  /*61d0*/  FFMA R0, R48, R49, R0 ;  /* 0x0000003130007223 */ /* 0x000fe20000000000 */
[----:B------:R-:W-:Y:S01]  /*61e0*/  SHF.L.U32 R49, R58, 0x10, RZ ;  /* 0x000000103a317819 */ /* 0x000fe200000006ff */
[C---:B------:R-:W-:Y:S01]  /*61f0*/  FFMA R3, R48.reuse, R50, R3 ;  /* 0x0000003230037223 */ /* 0x040fe20000000003 */
[----:B------:R-:W-:Y:S01]  /*6200*/  FFMA R6, R48, R32, R6 ;  /* 0x0000002030067223 */ /* 0x000fe20000000006 */
[----:B------:R-:W-:Y:S01]  /*6210*/  LOP3.LUT R32, R58, 0xffff0000, RZ, 0xc0, !PT ;  /* 0xffff00003a207812 */ /* 0x000fe200078ec0ff */
[C---:B------:R-:W-:Y:S01]  /*6220*/  FFMA R7, R48.reuse, R33, R7 ;  /* 0x0000002130077223 */ /* 0x040fe20000000007 */
[C---:B------:R-:W-:Y:S01]  /*6230*/  FFMA R4, R48.reuse, R49, R4 ;  /* 0x0000003130047223 */ /* 0x040fe20000000004 */
[----:B------:R-:W-:Y:S02]  /*6240*/  F2FP.RELU.BF16.F32.PACK_AB R52, R3, R0 ;  /* 0x000000000334723e */ /* 0x000fe400000018ff */
[C---:B------:R-:W-:Y:S01]  /*6250*/  SHF.L.U32 R0, R59.reuse, 0x10, RZ ;  /* 0x000000103b007819 */ /* 0x040fe200000006ff */
[C---:B------:R-:W-:Y:S01]  /*6260*/  FFMA R5, R48.reuse, R32, R5 ;  /* 0x0000002030057223 */ /* 0x040fe20000000005 */
[----:B------:R-:W-:Y:S02]  /*6270*/  LOP3.LUT R3, R59, 0xffff0000, RZ, 0xc0, !PT ;  /* 0xffff00003b037812 */ /* 0x000fe400078ec0ff */
[----:B------:R-:W-:Y:S01]  /*6280*/  F2FP.RELU.BF16.F32.PACK_AB R53, R7, R6 ;  /* 0x000000060735723e */ /* 0x000fe200000018ff */
[----:B------:R-:W-:Y:S01]  /*6290*/  FFMA R10, R48, R0, R10 ;  /* 0x00000000300a7223 */ /* 0x000fe2000000000a */
[----:B------:R-:W-:Y:S01]  /*62a0*/  SHF.L.U32 R0, R64, 0x10, RZ ;  /* 0x0000001040007819 */ /* 0x000fe200000006ff */
[----:B------:R-:W-:Y:S01]  /*62b0*/  FFMA R11, R48, R3, R11 ;  /* 0x00000003300b7223 */ /* 0x000fe2000000000b */
[----:B------:R-:W-:Y:S02]  /*62c0*/  F2FP.RELU.BF16.F32.PACK_AB R54, R5, R4 ;  /* 0x000000040536723e */ /* 0x000fe400000018ff */
[----:B------:R-:W-:Y:S01]  /*62d0*/  LOP3.LUT R3, R64, 0xffff0000, RZ, 0xc0, !PT ;  /* 0xffff000040037812 */ /* 0x000fe200078ec0ff */
[C---:B------:R-:W-:Y:S01]  /*62e0*/  FFMA R8, R48.reuse, R0, R8 ;  /* 0x0000000030087223 */ /* 0x040fe20000000008 */
[C---:B------:R-:W-:Y:S02]  /*62f0*/  SHF.L.U32 R4, R65.reuse, 0x10, RZ ;  /* 0x0000001041047819 */ /* 0x040fe400000006ff */
[----:B------:R-:W-:Y:S01]  /*6300*/  LOP3.LUT R0, R65, 0xffff0000, RZ, 0xc0, !PT ;  /* 0xffff000041007812 */ /* 0x000fe200078ec0ff */
[----:B------:R-:W-:Y:S01]  /*6310*/  FFMA R9, R48, R3, R9 ;  /* 0x0000000330097223 */ /* 0x000fe20000000009 */
[----:B------:R-:W-:Y:S01]  /*6320*/  SHF.L.U32 R3, R66, 0x10, RZ ;  /* 0x0000001042037819 */ /* 0x000fe200000006ff */
[C---:B------:R-:W-:Y:S01]  /*6330*/  FFMA R14, R48.reuse, R4, R14 ;  /* 0x00000004300e7223 */ /* 0x040fe2000000000e */
[----:B------:R-:W-:Y:S01]  /*6340*/  SHF.L.U32 R4, R67, 0x10, RZ ;  /* 0x0000001043047819 */ /* 0x000fe200000006ff */
[----:B------:R-:W-:Y:S01]  /*6350*/  FFMA R15, R48, R0, R15 ;  /* 0x00000000300f7223 */ /* 0x000fe2000000000f */
[----:B------:R-:W-:Y:S01]  /*6360*/  LOP3.LUT R0, R66, 0xffff0000, RZ, 0xc0, !PT ;  /* 0xffff000042007812 */ /* 0x000fe200078ec0ff */
[----:B------:R-:W-:Y:S01]  /*6370*/  FFMA R12, R48, R3, R12 ;  /* 0x00000003300c7223 */ /* 0x000fe2000000000c */
[----:B------:R-:W-:Y:S02]  /*6380*/  SHF.L.U32 R3, R72, 0x10, RZ ;  /* 0x0000001048037819 */ /* 0x000fe400000006ff */
[----:B------:R-:W-:Y:S01]  /*6390*/  F2FP.RELU.BF16.F32.PACK_AB R55, R11, R10 ;  /* 0x0000000a0b37723e */ /* 0x000fe200000018ff */
[C---:B------:R-:W-:Y:S01]  /*63a0*/  FFMA R13, R48.reuse, R0, R13 ;  /* 0x00000000300d7223 */ /* 0x040fe2000000000d */
[----:B------:R-:W-:Y:S01]  /*63b0*/  LOP3.LUT R0, R67, 0xffff0000, RZ, 0xc0, !PT ;  /* 0xffff000043007812 */ /* 0x000fe200078ec0ff */
[----:B------:R-:W-:Y:S01]  /*63c0*/  FFMA R18, R48, R4, R18 ;  /* 0x0000000430127223 */ /* 0x000fe20000000012 */
[----:B------:R-:W-:Y:S01]  /*63d0*/  LOP3.LUT R4, R72, 0xffff0000, RZ, 0xc0, !PT ;  /* 0xffff000048047812 */ /* 0x000fe200078ec0ff */
[----:B------:R1:W-:Y:S01]  /*63e0*/  STS.128 [R68], R52 ;  /* 0x0000003444007388 */ /* 0x0003e20000000c00 */
[----:B------:R-:W-:Y:S01]  /*63f0*/  F2FP.RELU.BF16.F32.PACK_AB R8, R9, R8 ;  /* 0x000000080908723e */ /* 0x000fe200000018ff */
[C---:B------:R-:W-:Y:S01]  /*6400*/  FFMA R19, R48.reuse, R0, R19 ;  /* 0x0000000030137223 */ /* 0x040fe20000000013 */
[C---:B------:R-:W-:Y:S01]  /*6410*/  SHF.L.U32 R0, R73.reuse, 0x10, RZ ;  /* 0x0000001049007819 */ /* 0x040fe200000006ff */
[C---:B------:R-:W-:Y:S01]  /*6420*/  FFMA R16, R48.reuse, R3, R16 ;  /* 0x0000000330107223 */ /* 0x040fe20000000010 */
[----:B------:R-:W-:Y:S01]  /*6430*/  LOP3.LUT R3, R73, 0xffff0000, RZ, 0xc0, !PT ;  /* 0xffff000049037812 */ /* 0x000fe200078ec0ff */
[C---:B------:R-:W-:Y:S01]  /*6440*/  FFMA R17, R48.reuse, R4, R17 ;  /* 0x0000000430117223 */ /* 0x040fe20000000011 */
[----:B------:R-:W-:Y:S01]  /*6450*/  SHF.L.U32 R4, R75, 0x10, RZ ;  /* 0x000000104b047819 */ /* 0x000fe200000006ff */
[----:B------:R-:W-:Y:S01]  /*6460*/  FFMA R22, R48, R0, R22 ;  /* 0x0000000030167223 */ /* 0x000fe20000000016 */
[----:B------:R-:W-:Y:S01]  /*6470*/  SHF.L.U32 R0, R74, 0x10, RZ ;  /* 0x000000104a007819 */ /* 0x000fe200000006ff */
[----:B------:R-:W-:Y:S01]  /*6480*/  FFMA R23, R48, R3, R23 ;  /* 0x0000000330177223 */ /* 0x000fe20000000017 */
[----:B------:R-:W-:Y:S02]  /*6490*/  LOP3.LUT R3, R74, 0xffff0000, RZ, 0xc0, !PT ;  /* 0xffff00004a037812 */ /* 0x000fe400078ec0ff */
[----:B------:R-:W-:Y:S01]  /*64a0*/  F2FP.RELU.BF16.F32.PACK_AB R9, R15, R14 ;  /* 0x0000000e0f09723e */ /* 0x000fe200000018ff */
[C---:B------:R-:W-:Y:S01]  /*64b0*/  FFMA R20, R48.reuse, R0, R20 ;  /* 0x0000000030147223 */ /* 0x040fe20000000014 */
[----:B------:R-:W-:Y:S01]  /*64c0*/  LOP3.LUT R0, R75, 0xffff0000, RZ, 0xc0, !PT ;  /* 0xffff00004b007812 */ /* 0x000fe200078ec0ff */
[C---:B------:R-:W-:Y:S01]  /*64d0*/  FFMA R21, R48.reuse, R3, R21 ;  /* 0x0000000330157223 */ /* 0x040fe20000000015 */
[----:B------:R-:W-:Y:S01]  /*64e0*/  FFMA R26, R48, R4, R26 ;  /* 0x00000004301a7223 */ /* 0x000fe2000000001a */
[----:B------:R-:W-:Y:S02]  /*64f0*/  SHF.L.U32 R3, R80, 0x10, RZ ;  /* 0x0000001050037819 */ /* 0x000fe400000006ff */
[----:B------:R-:W-:Y:S01]  /*6500*/  FFMA R27, R48, R0, R27 ;  /* 0x00000000301b7223 */ /* 0x000fe2000000001b */
[----:B------:R-:W-:Y:S02]  /*6510*/  LOP3.LUT R0, R80, 0xffff0000, RZ, 0xc0, !PT ;  /* 0xffff000050007812 */ /* 0x000fe400078ec0ff */
[----:B------:R-:W-:Y:S01]  /*6520*/  SHF.L.U32 R4, R81, 0x10, RZ ;  /* 0x0000001051047819 */ /* 0x000fe200000006ff */
[C---:B------:R-:W-:Y:S01]  /*6530*/  FFMA R24, R48.reuse, R3, R24 ;  /* 0x0000000330187223 */ /* 0x040fe20000000018 */
[----:B------:R-:W-:Y:S01]  /*6540*/  F2FP.RELU.BF16.F32.PACK_AB R10, R13, R12 ;  /* 0x0000000c0d0a723e */ /* 0x000fe200000018ff */
[C---:B------:R-:W-:Y:S01]  /*6550*/  FFMA R25, R48.reuse, R0, R25 ;  /* 0x0000000030197223 */ /* 0x040fe20000000019 */
[----:B------:R-:W-:Y:S01]  /*6560*/  F2FP.RELU.BF16.F32.PACK_AB R11, R19, R18 ;  /* 0x00000012130b723e */ /* 0x000fe200000018ff */
[----:B------:R-:W-:Y:S01]  /*6570*/  FFMA R30, R48, R4, R30 ;  /* 0x00000004301e7223 */ /* 0x000fe2000000001e */
[----:B------:R-:W-:Y:S02]  /*6580*/  LOP3.LUT R0, R81, 0xffff0000, RZ, 0xc0, !PT ;  /* 0xffff000051007812 */ /* 0x000fe400078ec0ff */
[C---:B------:R-:W-:Y:S01]  /*6590*/  SHF.L.U32 R3, R82.reuse, 0x10, RZ ;  /* 0x0000001052037819 */ /* 0x040fe200000006ff */
[----:B------:R1:W-:Y:S01]  /*65a0*/  STS.128 [R63+0x10], R8 ;  /* 0x000010083f007388 */ /* 0x0003e20000000c00 */
[----:B------:R-:W-:Y:S01]  /*65b0*/  LOP3.LUT R4, R82, 0xffff0000, RZ, 0xc0, !PT ;  /* 0xffff000052047812 */ /* 0x000fe200078ec0ff */
[C---:B------:R-:W-:Y:S01]  /*65c0*/  FFMA R31, R48.reuse, R0, R31 ;  /* 0x00000000301f7223 */ /* 0x040fe2000000001f */
[C---:B------:R-:W-:Y:S01]  /*65d0*/  SHF.L.U32 R5, R83.reuse, 0x10, RZ ;  /* 0x0000001053057819 */ /* 0x040fe200000006ff */
[C---:B------:R-:W-:Y:S01]  /*65e0*/  FFMA R28, R48.reuse, R3, R28 ;  /* 0x00000003301c7223 */ /* 0x040fe2000000001c */
[----:B------:R-:W-:Y:S01]  /*65f0*/  LOP3.LUT R6, R83, 0xffff0000, RZ, 0xc0, !PT ;  /* 0xffff000053067812 */ /* 0x000fe200078ec0ff */
[C---:B------:R-:W-:Y:S01]  /*6600*/  FFMA R29, R48.reuse, R4, R29 ;  /* 0x00000004301d7223 */ /* 0x040fe2000000001d */
[----:B------:R-:W-:Y:S01]  /*6610*/  F2FP.RELU.BF16.F32.PACK_AB R16, R17, R16 ;  /* 0x000000101110723e */ /* 0x000fe200000018ff */
[C---:B------:R-:W-:Y:S01]  /*6620*/  FFMA R34, R48.reuse, R5, R34 ;  /* 0x0000000530227223 */ /* 0x040fe20000000022 */
[----:B------:R-:W-:Y:S01]  /*6630*/  F2FP.RELU.BF16.F32.PACK_AB R17, R23, R22 ;  /* 0x000000161711723e */ /* 0x000fe200000018ff */
[----:B------:R-:W-:Y:S01]  /*6640*/  FFMA R35, R48, R6, R35 ;  /* 0x0000000630237223 */ /* 0x000fe20000000023 */
[----:B------:R-:W-:Y:S02]  /*6650*/  F2FP.RELU.BF16.F32.PACK_AB R18, R21, R20 ;  /* 0x000000141512723e */ /* 0x000fe400000018ff */
[----:B------:R-:W-:Y:S02]  /*6660*/  F2FP.RELU.BF16.F32.PACK_AB R19, R27, R26 ;  /* 0x0000001a1b13723e */ /* 0x000fe400000018ff */
[----:B------:R-:W-:Y:S02]  /*6670*/  F2FP.RELU.BF16.F32.PACK_AB R24, R25, R24 ;  /* 0x000000181918723e */ /* 0x000fe400000018ff */
[----:B------:R-:W-:Y:S01]  /*6680*/  F2FP.RELU.BF16.F32.PACK_AB R25, R31, R30 ;  /* 0x0000001e1f19723e */ /* 0x000fe200000018ff */
[----:B------:R1:W-:Y:S01]  /*6690*/  STS.128 [R62+0x20], R16 ;  /* 0x000020103e007388 */ /* 0x0003e20000000c00 */
[----:B------:R-:W-:Y:S02]  /*66a0*/  F2FP.RELU.BF16.F32.PACK_AB R26, R29, R28 ;  /* 0x0000001c1d1a723e */ /* 0x000fe400000018ff */
[----:B------:R-:W-:Y:S05]  /*66b0*/  F2FP.RELU.BF16.F32.PACK_AB R27, R35, R34 ;  /* 0x00000022231b723e */ /* 0x000fea00000018ff */
[----:B------:R1:W-:Y:S01]  /*66c0*/  STS.128 [R61+0x10], R24 ;  /* 0x000010183d007388 */ /* 0x0003e20000000c00 */
[----:B------:R-:W-:Y:S01]  /*66d0*/  @!PT LDS RZ, [RZ] ;  /* 0x00000000fffff984 */ /* 0x000fe20000000800 */
[----:B------:R-:W-:Y:S01]  /*66e0*/  @!PT LDS RZ, [RZ] ;  /* 0x00000000fffff984 */ /* 0x000fe20000000800 */
[----:B------:R-:W-:Y:S01]  /*66f0*/  @!PT LDS RZ, [RZ] ;  /* 0x00000000fffff984 */ /* 0x000fe20000000800 */
[----:B------:R-:W-:Y:S01]  /*6700*/  @!PT LDS RZ, [RZ] ;  /* 0x00000000fffff984 */ /* 0x000fe20000000800 */
[----:B------:R2:W-:Y:S07]  /*6710*/  MEMBAR.ALL.CTA ;  /* 0x0000000000007992 */ /* 0x0005ee0000008000 */
[----:B--2---:R-:W2:Y:S02]  /*6720*/  FENCE.VIEW.ASYNC.S ;  /* 0x00000000000073c6 */ /* 0x004ea40000000000 */
[----:B--2---:R-:W-:Y:S06]  /*6730*/  BAR.SYNC.DEFER_BLOCKING 0x1, 0x80 ;  /* 0x0042000000007b1d */ /* 0x004fec0000010000 */
[----:B------:R-:W-:Y:S05]  /*6740*/  @P0 BRA `(.L_x_101) ;  /* 0x00000000001c0947 */ /* 0x000fea0003800000 */
[----:B------:R-:W-:Y:S01]  /*6750*/  R2UR UR4, R69 ;  /* 0x00000000450472ca */ /* 0x000fe200000e0000 */
[----:B------:R-:W-:Y:S01]  /*6760*/  UIADD3 UR6, UP0, UPT, UR54, 0x680, URZ ;  /* 0x0000068036067890 */ /* 0x000fe2000ff1e0ff */
[----:B------:R-:W-:Y:S03]  /*6770*/  UMOV UR43, UR36 ;  /* 0x00000024002b7c82 */ /* 0x000fe60008000000 */
[----:B------:R-:W-:Y:S08]  /*6780*/  UIADD3.X UR7, UPT, UPT, URZ, UR55, URZ, UP0, !UPT ;  /* 0x00000037ff077290 */ /* 0x000ff000087fe4ff */
[----:B------:R-:W-:Y:S09]  /*6790*/  UIADD3 UR40, UPT, UPT, UR47, 0x200, UR4 ;  /* 0x000002002f287890 */ /* 0x000ff2000fffe004 */
[----:B------:R2:W-:Y:S02]  /*67a0*/  UTMASTG.3D [UR40], [UR6] ;  /* 0x00000028060073b5 */ /* 0x0005e40008010000 */
[----:B--2---:R0:W-:Y:S02]  /*67b0*/  UTMACMDFLUSH ;  /* 0x00000000000079b7 */ /* 0x0041e40000000000 */
.L_x_101:
[----:B------:R-:W-:Y:S05]  /*67c0*/  BSYNC.RECONVERGENT B0 ;  /* 0x0000000000007941 */ /* 0x000fea0003800200 */
.L_x_100:
[----:B------:R-:W-:Y:S01]  /*67d0*/  UIADD3 UR43, UPT, UPT, UR57, 0x1, URZ ;  /* 0x00000001392b7890 */ /* 0x000fe2000fffe0ff */
[----:B------:R-:W-:Y:S03]  /*67e0*/  BSSY.RECONVERGENT B0, `(.L_x_102) ;  /* 0x0000005000007945 */ /* 0x000fe60003800200 */
[----:B------:R-:W-:Y:S04]  /*67f0*/  UISETP.NE.AND UP0, UPT, UR43, 0x3, UPT ;  /* 0x000000032b00788c */ /* 0x000fe8000bf05270 */
[----:B------:R-:W-:Y:S01]  /*6800*/  USEL UR56, UR43, URZ, UP0 ;  /* 0x000000ff2b387287 */ /* 0x000fe20008000000 */
[----:B------:R-:W-:Y:S11]  /*6810*/  @P0 BRA `(.L_x_103) ;  /* 0x0000000000040947 */ /* 0x000ff60003800000 */
[----:B------:R-:W-:Y:S04]  /*6820*/  DEPBAR.LE SB0, 0x1 ;  /* 0x000080400000791a */ /* 0x000fe80000000000 */
.L_x_103:
[----:B------:R-:W-:Y:S05]  /*6830*/  BSYNC.RECONVERGENT B0 ;  /* 0x0000000000007941 */ /* 0x000fea0003800200 */
.L_x_102:
[----:B------:R-:W-:Y:S01]  /*6840*/  BAR.SYNC.DEFER_BLOCKING 0x1, 0x80 ;  /* 0x0042000000007b1d */ /* 0x000fe20000010000 */
[----:B------:R-:W-:Y:S01]  /*6850*/  ISETP.NE.AND P1, PT, R113, RZ, PT ;  /* 0x000000ff7100720c */ /* 0x000fe20003f25270 */
[----:B------:R-:W-:Y:S01]  /*6860*/  UISETP.NE.AND UP0, UPT, UR51, URZ, UPT ;  /* 0x000000ff3300728c */ /* 0x000fe2000bf05270 */
[----:B------:R-:W-:Y:S11]  /*6870*/  LEA R3, R71, UR47, 0x3 ;  /* 0x0000002f47037c11 */ /* 0x000ff6000f8e18ff */
[----:B------:R-:W-:Y:S01]  /*6880*/  @!P1 SHF.L.U32 R4, R60, 0x1f, RZ ;  /* 0x0000001f3c049819 */ /* 0x000fe200000006ff */
[----:B------:R-:W-:Y:S06]  /*6890*/  BRA.U !UP0, `(.L_x_104) ;  /* 0x0000000108247547 */ /* 0x000fec000b800000 */
[----:B------:R-:W-:Y:S01]  /*68a0*/  IMAD.U32 R5, RZ, RZ, UR50 ;  /* 0x00000032ff057e24 */ /* 0x000fe2000f8e00ff */
[----:B------:R-:W-:Y:S01]  /*68b0*/  MOV R0, UR46 ;  /* 0x0000002e00007c02 */ /* 0x000fe20008000f00 */
[----:B------:R-:W-:Y:S03]  /*68c0*/  UIADD3 UR50, UPT, UPT, UR50, 0x1, URZ ;  /* 0x0000000132327890 */ /* 0x000fe6000fffe0ff */
[----:B------:R-:W-:Y:S01]  /*68d0*/  @!P1 LEA R5, R5, UR47, 0x3 ;  /* 0x0000002f05059c11 */ /* 0x000fe2000f8e18ff */
[----:B------:R-:W-:Y:S04]  /*68e0*/  UISETP.NE.AND UP0, UPT, UR50, 0x3, UPT ;  /* 0x000000033200788c */ /* 0x000fe8000bf05270 */
[----:B------:R-:W-:Y:S01]  /*68f0*/  @!P1 VIADD R5, R5, 0x98 ;  /* 0x0000009805059836 */ /* 0x000fe20000000000 */
[----:B------:R-:W-:Y:S04]  /*6900*/  USEL UR50, UR50, URZ, UP0 ;  /* 0x000000ff32327287 */ /* 0x000fe80008000000 */
[----:B------:R-:W-:Y:S04]  /*6910*/  @!P1 PRMT R0, R0, 0x654, R5 ;  /* 0x0000065400009816 */ /* 0x000fe80000000005 */
[----:B------:R2:W-:Y:S04]  /*6920*/  @!P1 SYNCS.ARRIVE.TRANS64.RED.A1T0 RZ, [R0+URZ], RZ ;  /* 0x000000ff00ff99a7 */ /* 0x0005e800081004ff */
.L_x_104:
[----:B------:R-:W3:Y:S01]  /*6930*/  @!P1 SYNCS.PHASECHK.TRANS64.TRYWAIT P0, [R3+URZ+0x80], R4 ;  /* 0x00008004030095a7 */ /* 0x000ee200080011ff */
[----:B------:R-:W-:Y:S01]  /*6940*/  BSSY B1, `(.L_x_105) ;  /* 0x0000015000017945 */ /* 0x000fe20003800000 */
[----:B---3--:R-:W-:Y:S03]  /*6950*/  @!P1 SEL R76, RZ, 0x1, !P0 ;  /* 0x00000001ff4c9807 */ /* 0x008fe60004000000 */
[----:B------:R-:W-:Y:S05]  /*6960*/  @P1 BRA `(.L_x_106) ;  /* 0x0000000000481947 */ /* 0x000fea0003800000 */
[----:B------:R-:W-:Y:S01]  /*6970*/  ISETP.NE.AND P1, PT, R77, RZ, PT ;  /* 0x000000ff4d00720c */ /* 0x000fe20003f25270 */
[----:B------:R-:W-:Y:S01]  /*6980*/  BSSY B0, `(.L_x_107) ;  /* 0x000000a000007945 */ /* 0x000fe20003800000 */
[----:B------:R-:W-:Y:S11]  /*6990*/  ISETP.NE.AND P0, PT, R76, RZ, PT ;  /* 0x000000ff4c00720c */ /* 0x000ff60003f05270 */
[----:B------:R-:W-:Y:S04]  /*69a0*/  @P1 IMAD R71, R71, 0x2000, R110 ;  /* 0x0000200047471824 */ /* 0x000fe800078e026e */
[----:B------:R-:W-:Y:S01]  /*69b0*/  @P1 IMAD.IADD R5, R116, 0x1, R71 ;  /* 0x0000000174051824 */ /* 0x000fe200078e0247 */
[----:B------:R-:W-:Y:S03]  /*69c0*/  @P1 IADD3 R4, PT, PT, R115, R71, RZ ;  /* 0x0000004773041210 */ /* 0x000fe60007ffe0ff */
[----:B--2---:R-:W-:Y:S01]  /*69d0*/  @P1 IMAD.IADD R0, R109, 0x1, R5 ;  /* 0x000000016d001824 */ /* 0x004fe200078e0205 */
[----:B------:R-:W-:Y:S06]  /*69e0*/  @P0 BRA `(.L_x_108) ;  /* 0x00000000000c0947 */ /* 0x000fec0003800000 */
[----:B------:R-:W-:Y:S04]  /*69f0*/  SHF.L.U32 R60, R60, 0x1f, RZ ;  /* 0x0000001f3c3c7819 */ /* 0x000fe800000006ff */
[----:B------:R-:W2:Y:S02]  /*6a00*/  SYNCS.PHASECHK.TRANS64.TRYWAIT P0, [R3+URZ+0x80], R60 ;  /* 0x0000803c030075a7 */ /* 0x000ea400080011ff */
[----:B--2---:R-:W-:Y:S05]  /*6a10*/  @!P0 BRA `(.L_x_109) ;  /* 0x0000001800908947 */ /* 0x004fea0003800000 */
.L_x_108:
[----:B------:R-:W-:Y:S05]  /*6a20*/  BSYNC B0 ;  /* 0x0000000000007941 */ /* 0x000fea0003800000 */
.L_x_107:
[----:B------:R-:W-:Y:S11]  /*6a30*/  ISETP.NE.AND P0, PT, R77, RZ, PT ;  /* 0x000000ff4d00720c */ /* 0x000ff60003f05270 */
[----:B------:R-:W-:Y:S02]  /*6a40*/  @!UPT UIADD3 URZ, UPT, UPT, URZ, URZ, URZ ;  /* 0x000000fffffff290 */ /* 0x000fe4000fffe0ff */
[----:B------:R3:W1:Y:S04]  /*6a50*/  @P0 LDS.128 R56, [R71] ;  /* 0x0000000047380984 */ /* 0x0006680000000c00 */
[----:B------:R3:W1:Y:S04]  /*6a60*/  @P0 LDS.128 R72, [R4+0x20] ;  /* 0x0000200004480984 */ /* 0x0006680000000c00 */
[----:B------:R3:W1:Y:S04]  /*6a70*/  @P0 LDS.128 R64, [R5+0x10] ;  /* 0x0000100005400984 */ /* 0x0006680000000c00 */
[----:B------:R3:W1:Y:S02]  /*6a80*/  @P0 LDS.128 R80, [R0+0x10] ;  /* 0x0000100000500984 */ /* 0x0006640000000c00 */
.L_x_106:
[----:B------:R-:W-:Y:S05]  /*6a90*/  BSYNC B1 ;  /* 0x0000000000017941 */ /* 0x000fea0003800000 */
.L_x_105:
[----:B--23--:R-:W-:Y:S05]  /*6aa0*/  VIADD R0, R51, 0x20 ;  /* 0x0000002033007836 */ /* 0x00cfea0000000000 */
[----:B------:R-:W-:Y:S04]  /*6ab0*/  SHF.R.U32.HI R0, RZ, 0x15, R0 ;  /* 0x00000015ff007819 */ /* 0x000fe80000011600 */
[----:B------:R-:W-:Y:S11]  /*6ac0*/  LOP3.LUT P0, RZ, R0, 0x3, R102, 0x48, !PT ;  /* 0x0000000300ff7812 */ /* 0x000ff60007804866 */
[----:B------:R-:W-:Y:S02]  /*6ad0*/  @!UPT UIADD3 URZ, UPT, UPT, URZ, URZ, URZ ;  /* 0x000000fffffff290 */ /* 0x000fe4000fffe0ff */
[----:B------:R-:W-:Y:S05]  /*6ae0*/  @!P0 BRA `(.L_x_110) ;  /* 0x0000000000408947 */ /* 0x000fea0003800000 */
[----:B------:R-:W2:Y:S01]  /*6af0*/  LDCU.64 UR8, c[0x4][0x70] ;  /* 0x01000e00ff0877ac */ /* 0x000ea20008000a00 */
[----:B------:R-:W-:Y:S01]  /*6b00*/  MOV R15, 0x0 ;  /* 0x00000000000f7802 */ /* 0x000fe20000000f00 */
[----:B------:R-:W-:Y:S02]  /*6b10*/  HFMA2 R12, -RZ, RZ, 0, 5.9604644775390625e-08 ;  /* 0x00000001ff0c7431 */ /* 0x000fe400000001ff */
[----:B-1----:R-:W-:Y:S02]  /*6b20*/  IMAD.MOV.U32 R8, RZ, RZ, 0x192 ;  /* 0x00000192ff087424 */ /* 0x002fe400078e00ff */
[----:B------:R-:W-:Y:S01]  /*6b30*/  IMAD.MOV.U32 R13, RZ, RZ, RZ ;  /* 0x000000ffff0d7224 */ /* 0x000fe200078e00ff */
[----:B------:R-:W1:Y:S01]  /*6b40*/  LDCU.64 UR6, c[0x4][0x78] ;  /* 0x01000f00ff0677ac */ /* 0x000e620008000a00 */
[----:B------:R-:W3:Y:S01]  /*6b50*/  LDC.64 R14, c[0x4][R15] ;  /* 0x010000000f0e7b82 */ /* 0x000ee20000000a00 */
[----:B------:R-:W5:Y:S01]  /*6b60*/  LDCU.64 UR4, c[0x4][0x10] ;  /* 0x01000200ff0477ac */ /* 0x000f620008000a00 */
[----:B--2---:R-:W-:Y:S01]  /*6b70*/  MOV R5, UR9 ;  /* 0x0000000900057c02 */ /* 0x004fe20008000f00 */
[----:B------:R-:W-:Y:S01]  /*6b80*/  IMAD.U32 R4, RZ, RZ, UR8 ;  /* 0x00000008ff047e24 */ /* 0x000fe2000f8e00ff */
[----:B-1----:R-:W-:Y:S01]  /*6b90*/  MOV R7, UR7 ;  /* 0x0000000700077c02 */ /* 0x002fe20008000f00 */
[----:B------:R-:W-:Y:S01]  /*6ba0*/  IMAD.U32 R6, RZ, RZ, UR6 ;  /* 0x00000006ff067e24 */ /* 0x000fe2000f8e00ff */
[----:B-----5:R-:W-:Y:S01]  /*6bb0*/  MOV R11, UR5 ;  /* 0x00000005000b7c02 */ /* 0x020fe20008000f00 */
[----:B------:R-:W-:Y:S02]  /*6bc0*/  IMAD.U32 R10, RZ, RZ, UR4 ;  /* 0x00000004ff0a7e24 */ /* 0x000fe4000f8e00ff */
[----:B------:R-:W-:Y:S07]  /*6bd0*/  LEPC R20, `(.L_x_110) ;  /* 0x000000001014794e */ /* 0x000fee0000000000 */
[----:B---34-:R-:W-:Y:S05]  /*6be0*/  CALL.ABS.NOINC R14 ;  /* 0x000000000e007343 */ /* 0x018fea0003c00000 */
.L_x_110:
[----:B------:R-:W-:Y:S01]  /*6bf0*/  ISETP.NE.AND P0, PT, R103, RZ, PT ;  /* 0x000000ff6700720c */ /* 0x000fe20003f05270 */
[----:B------:R-:W-:Y:S05]  /*6c00*/  WARPSYNC.ALL ;  /* 0x0000000000007948 */ /* 0x000fea0003800000 */
[----:B------:R-:W-:Y:S01]  /*6c10*/  R2UR UR4, R51 ;  /* 0x00000000330472ca */ /* 0x000fe200000e0000 */
[----:B------:R-:W-:Y:S01]  /*6c20*/  USHF.L.U32 UR8, UR56, 0xd, URZ ;  /* 0x0000000d38087899 */ /* 0x000fe200080006ff */
[----:B------:R-:W-:Y:S01]  /*6c30*/  R2UR UR5, R70 ;  /* 0x00000000460572ca */ /* 0x000fe200000e0000 */
[----:B------:R-:W-:Y:S01]  /*6c40*/  BSSY.RECONVERGENT B0, `(.L_x_111) ;  /* 0x000008e000007945 */ /* 0x000fe20003800200 */
[C---:B-1----:R-:W-:Y:S02]  /*6c50*/  SHF.L.U32 R49, R56.reuse, 0x10, RZ ;  /* 0x0000001038317819 */ /* 0x042fe400000006ff */
[----:B------:R-:W-:Y:S02]  /*6c60*/  LOP3.LUT R50, R56, 0xffff0000, RZ, 0xc0, !PT ;  /* 0xffff000038327812 */ /* 0x000fe400078ec0ff */
[C---:B------:R-:W-:Y:S02]  /*6c70*/  SHF.L.U32 R51, R57.reuse, 0x10, RZ ;  /* 0x0000001039337819 */ /* 0x040fe400000006ff */
[----:B------:R-:W-:Y:S02]  /*6c80*/  LOP3.LUT R52, R57, 0xffff0000, RZ, 0xc0, !PT ;  /* 0xffff000039347812 */ /* 0x000fe400078ec0ff */
[C---:B------:R-:W-:Y:S01]  /*6c90*/  SHF.L.U32 R53, R58.reuse, 0x10, RZ ;  /* 0x000000103a357819 */ /* 0x040fe200000006ff */
[----:B------:R-:W1:Y:S01]  /*6ca0*/  LDTM.x32 R4, tmem[UR4+0x20] ;  /* 0x00002004000479ee */ /* 0x000e6200082c0000 */
[----:B------:R-:W-:Y:S01]  /*6cb0*/  LOP3.LUT R54, R58, 0xffff0000, RZ, 0xc0, !PT ;  /* 0xffff00003a367812 */ /* 0x000fe200078ec0ff */
[----:B------:R-:W-:Y:S01]  /*6cc0*/  NOP ;  /* 0x0000000000007918 */ /* 0x000fe20000000000 */
[C---:B------:R-:W-:Y:S01]  /*6cd0*/  SHF.L.U32 R55, R59.reuse, 0x10, RZ ;  /* 0x000000103b377819 */ /* 0x040fe200000006ff */
[----:B------:R-:W-:Y:S01]  /*6ce0*/  UIADD3 UR5, UPT, UPT, UR5, 0x100, URZ ;  /* 0x0000010005057890 */ /* 0x000fe2000fffe0ff */
[----:B------:R-:W-:Y:S02]  /*6cf0*/  LOP3.LUT R56, R59, 0xffff0000, RZ, 0xc0, !PT ;  /* 0xffff00003b387812 */ /* 0x000fe400078ec0ff */
[C---:B------:R-:W-:Y:S01]  /*6d00*/  SHF.L.U32 R57, R64.reuse, 0x10, RZ ;  /* 0x0000001040397819 */ /* 0x040fe200000006ff */
[----:B------:R-:W-:Y:S01]  /*6d10*/  UPRMT UR5, UR46, 0x654, UR5 ;  /* 0x000006542e057896 */ /* 0x000fe20008000005 */
[----:B------:R-:W-:Y:S02]  /*6d20*/  LOP3.LUT R58, R64, 0xffff0000, RZ, 0xc0, !PT ;  /* 0xffff0000403a7812 */ /* 0x000fe400078ec0ff */
[C---:B------:R-:W-:Y:S02]  /*6d30*/  SHF.L.U32 R59, R65.reuse, 0x10, RZ ;  /* 0x00000010413b7819 */ /* 0x040fe400000006ff */
[----:B------:R-:W-:Y:S02]  /*6d40*/  LOP3.LUT R60, R65, 0xffff0000, RZ, 0xc0, !PT ;  /* 0xffff0000413c7812 */ /* 0x000fe400078ec0ff */
[C---:B----4-:R-:W-:Y:S02]  /*6d50*/  SHF.L.U32 R61, R66.reuse, 0x10, RZ ;  /* 0x00000010423d7819 */ /* 0x050fe400000006ff */
[----:B------:R-:W-:Y:S01]  /*6d60*/  LOP3.LUT R62, R66, 0xffff0000, RZ, 0xc0, !PT ;  /* 0xffff0000423e7812 */ /* 0x000fe200078ec0ff */
[----:B-1----:R-:W-:Y:S01]  /*6d70*/  SYNCS.ARRIVE.TRANS64.RED.A1T0 RZ, [UR5], RZ ;  /* 0x000000ffffff79a7 */ /* 0x002fe20008100405 */
[C---:B------:R-:W-:Y:S02]  /*6d80*/  SHF.L.U32 R63, R67.reuse, 0x10, RZ ;  /* 0x00000010433f7819 */ /* 0x040fe400000006ff */
[----:B------:R-:W-:Y:S02]  /*6d90*/  LOP3.LUT R64, R67, 0xffff0000, RZ, 0xc0, !PT ;  /* 0xffff000043407812 */ /* 0x000fe400078ec0ff */
[C---:B------:R-:W-:Y:S01]  /*6da0*/  SHF.L.U32 R65, R72.reuse, 0x10, RZ ;  /* 0x0000001048417819 */ /* 0x040fe200000006ff */
[C-C-:B------:R-:W-:Y:S01]  /*6db0*/  FFMA R4, R47.reuse, R4, R2.reuse ;  /* 0x000000042f047223 */ /* 0x140fe20000000002 */
[----:B------:R-:W-:Y:S01]  /*6dc0*/  LOP3.LUT R66, R72, 0xffff0000, RZ, 0xc0, !PT ;  /* 0xffff000048427812 */ /* 0x000fe200078ec0ff */
[--C-:B------:R-:W-:Y:S01]  /*6dd0*/  FFMA R5, R47, R5, R2.reuse ;  /* 0x000000052f057223 */ /* 0x100fe20000000002 */
[----:B------:R-:W-:Y:S01]  /*6de0*/  SHF.L.U32 R67, R73, 0x10, RZ ;  /* 0x0000001049437819 */ /* 0x000fe200000006ff */
[--C-:B------:R-:W-:Y:S01]  /*6df0*/  FFMA R6, R47, R6, R2.reuse ;  /* 0x000000062f067223 */ /* 0x100fe20000000002 */
[----:B------:R-:W-:Y:S01]  /*6e00*/  LOP3.LUT R68, R73, 0xffff0000, RZ, 0xc0, !PT ;  /* 0xffff000049447812 */ /* 0x000fe200078ec0ff */
[C-C-:B------:R-:W-:Y:S01]  /*6e10*/  FFMA R7, R47.reuse, R7, R2.reuse ;  /* 0x000000072f077223 */ /* 0x140fe20000000002 */
        /* <DEDUP_REMOVED lines=8> */
[C-C-:B------:R-:W-:Y:S01]  /*6ea0*/  FFMA R10, R47.reuse, R12, R2.reuse ;  /* 0x0000000c2f0a7223 */ /* 0x140fe20000000002 */
[C---:B------:R-:W-:Y:S01]  /*6eb0*/  SHF.L.U32 R73, R80.reuse, 0x10, RZ ;  /* 0x0000001050497819 */ /* 0x040fe200000006ff */
[C-C-:B------:R-:W-:Y:S01]  /*6ec0*/  FFMA R11, R47.reuse, R13, R2.reuse ;  /* 0x0000000d2f0b7223 */ /* 0x140fe20000000002 */
[C-C-:B------:R-:W-:Y:S01]  /*6ed0*/  FFMA R14, R47.reuse, R14, R2.reuse ;  /* 0x0000000e2f0e7223 */ /* 0x140fe20000000002 */
[----:B------:R-:W-:Y:S01]  /*6ee0*/  LOP3.LUT R74, R80, 0xffff0000, RZ, 0xc0, !PT ;  /* 0xffff0000504a7812 */ /* 0x000fe200078ec0ff */
[C-C-:B------:R-:W-:Y:S01]  /*6ef0*/  FFMA R15, R47.reuse, R15, R2.reuse ;  /* 0x0000000f2f0f7223 */ /* 0x140fe20000000002 */
[--C-:B------:R-:W-:Y:S01]  /*6f00*/  FFMA R12, R47, R16, R2.reuse ;  /* 0x000000102f0c7223 */ /* 0x100fe20000000002 */
[----:B------:R-:W-:Y:S01]  /*6f10*/  SHF.L.U32 R75, R81, 0x10, RZ ;  /* 0x00000010514b7819 */ /* 0x000fe200000006ff */
[C-C-:B------:R-:W-:Y:S01]  /*6f20*/  FFMA R13, R47.reuse, R17, R2.reuse ;  /* 0x000000112f0d7223 */ /* 0x140fe20000000002 */
        /* <DEDUP_REMOVED lines=20> */
[----:B------:R-:W-:Y:S01]  /*7070*/  FFMA R2, R47, R35, R2 ;  /* 0x000000232f027223 */ /* 0x000fe20000000002 */
[C---:B------:R-:W-:Y:S01]  /*7080*/  FFMA R4, R48.reuse, R49, R4 ;  /* 0x0000003130047223 */ /* 0x040fe20000000004 */
        /* <DEDUP_REMOVED lines=9> */
[----:B------:R-:W-:Y:S01]  /*7120*/  F2FP.RELU.BF16.F32.PACK_AB R4, R5, R4 ;  /* 0x000000040504723e */ /* 0x000fe200000018ff */
[C---:B------:R-:W-:Y:S01]  /*7130*/  FFMA R14, R48.reuse, R59, R14 ;  /* 0x0000003b300e7223 */ /* 0x040fe2000000000e */
[----:B------:R-:W-:Y:S01]  /*7140*/  F2FP.RELU.BF16.F32.PACK_AB R5, R7, R6 ;  /* 0x000000060705723e */ /* 0x000fe200000018ff */
[C---:B------:R-:W-:Y:S01]  /*7150*/  FFMA R15, R48.reuse, R60, R15 ;  /* 0x0000003c300f7223 */ /* 0x040fe2000000000f */
[----:B------:R-:W-:Y:S01]  /*7160*/  F2FP.RELU.BF16.F32.PACK_AB R6, R9, R8 ;  /* 0x000000080906723e */ /* 0x000fe200000018ff */
[C---:B------:R-:W-:Y:S01]  /*7170*/  FFMA R12, R48.reuse, R61, R12 ;  /* 0x0000003d300c7223 */ /* 0x040fe2000000000c */
[----:B------:R-:W-:Y:S01]  /*7180*/  F2FP.RELU.BF16.F32.PACK_AB R7, R3, R0 ;  /* 0x000000000307723e */ /* 0x000fe200000018ff */
[C---:B------:R-:W-:Y:S01]  /*7190*/  FFMA R13, R48.reuse, R62, R13 ;  /* 0x0000003e300d7223 */ /* 0x040fe2000000000d */
[C---:B------:R-:W-:Y:S01]  /*71a0*/  FFMA R18, R48.reuse, R63, R18 ;  /* 0x0000003f30127223 */ /* 0x040fe20000000012 */
[----:B------:R-:W-:Y:S01]  /*71b0*/  FFMA R19, R48, R64, R19 ;  /* 0x0000004030137223 */ /* 0x000fe20000000013 */
[----:B------:R-:W-:Y:S01]  /*71c0*/  IADD3 R32, PT, PT, R110, UR8, RZ ;  /* 0x000000086e207c10 */ /* 0x000fe2000fffe0ff */
[----:B------:R1:W-:Y:S01]  /*71d0*/  STS.128 [R110+UR8], R4 ;  /* 0x000000046e007988 */ /* 0x0003e20008000c08 */
[C---:B------:R-:W-:Y:S01]  /*71e0*/  FFMA R16, R48.reuse, R65, R16 ;  /* 0x0000004130107223 */ /* 0x040fe20000000010 */
[C---:B------:R-:W-:Y:S01]  /*71f0*/  FFMA R17, R48.reuse, R66, R17 ;  /* 0x0000004230117223 */ /* 0x040fe20000000011 */
[C---:B------:R-:W-:Y:S01]  /*7200*/  FFMA R22, R48.reuse, R67, R22 ;  /* 0x0000004330167223 */ /* 0x040fe20000000016 */
[----:B------:R-:W-:Y:S01]  /*7210*/  F2FP.RELU.BF16.F32.PACK_AB R8, R11, R10 ;  /* 0x0000000a0b08723e */ /* 0x000fe200000018ff */
[----:B------:R-:W-:Y:S01]  /*7220*/  FFMA R23, R48, R68, R23 ;  /* 0x0000004430177223 */ /* 0x000fe20000000017 */
[----:B------:R-:W-:Y:S01]  /*7230*/  IADD3 R116, PT, PT, R116, R32, RZ ;  /* 0x0000002074747210 */ /* 0x000fe20007ffe0ff */
        /* <DEDUP_REMOVED lines=8> */
[----:B------:R-:W-:Y:S01]  /*72c0*/  F2FP.RELU.BF16.F32.PACK_AB R16, R17, R16 ;  /* 0x000000101110723e */ /* 0x000fe200000018ff */
[C---:B------:R-:W-:Y:S01]  /*72d0*/  FFMA R25, R48.reuse, R74, R25 ;  /* 0x0000004a30197223 */ /* 0x040fe20000000019 */
[----:B------:R1:W-:Y:S01]  /*72e0*/  STS.128 [R116+0x10], R8 ;  /* 0x0000100874007388 */ /* 0x0003e20000000c00 */
[C---:B------:R-:W-:Y:S01]  /*72f0*/  SHF.L.U32 R79, R83.reuse, 0x10, RZ ;  /* 0x00000010534f7819 */ /* 0x040fe200000006ff */
[C---:B------:R-:W-:Y:S01]  /*7300*/  FFMA R30, R48.reuse, R75, R30 ;  /* 0x0000004b301e7223 */ /* 0x040fe2000000001e */
[----:B------:R-:W-:Y:S01]  /*7310*/  LOP3.LUT R80, R83, 0xffff0000, RZ, 0xc0, !PT ;  /* 0xffff000053507812 */ /* 0x000fe200078ec0ff */
[C---:B------:R-:W-:Y:S01]  /*7320*/  FFMA R31, R48.reuse, R76, R31 ;  /* 0x0000004c301f7223 */ /* 0x040fe2000000001f */
[----:B------:R-:W-:Y:S01]  /*7330*/  IADD3 R115, PT, PT, R115, R32, RZ ;  /* 0x0000002073737210 */ /* 0x000fe20007ffe0ff */
[C---:B------:R-:W-:Y:S01]  /*7340*/  FFMA R28, R48.reuse, R77, R28 ;  /* 0x0000004d301c7223 */ /* 0x040fe2000000001c */
[----:B------:R-:W-:Y:S01]  /*7350*/  F2FP.RELU.BF16.F32.PACK_AB R17, R23, R22 ;  /* 0x000000161711723e */ /* 0x000fe200000018ff */
[C---:B------:R-:W-:Y:S01]  /*7360*/  FFMA R29, R48.reuse, R78, R29 ;  /* 0x0000004e301d7223 */ /* 0x040fe2000000001d */
[----:B------:R-:W-:Y:S01]  /*7370*/  F2FP.RELU.BF16.F32.PACK_AB R18, R21, R20 ;  /* 0x000000141512723e */ /* 0x000fe200000018ff */
[C---:B------:R-:W-:Y:S01]  /*7380*/  FFMA R34, R48.reuse, R79, R34 ;  /* 0x0000004f30227223 */ /* 0x040fe20000000022 */
[----:B------:R-:W-:Y:S01]  /*7390*/  F2FP.RELU.BF16.F32.PACK_AB R19, R27, R26 ;  /* 0x0000001a1b13723e */ /* 0x000fe200000018ff */
[----:B------:R-:W-:Y:S01]  /*73a0*/  FFMA R2, R48, R80, R2 ;  /* 0x0000005030027223 */ /* 0x000fe20000000002 */
[----:B------:R-:W-:Y:S02]  /*73b0*/  F2FP.RELU.BF16.F32.PACK_AB R24, R25, R24 ;  /* 0x000000181918723e */ /* 0x000fe400000018ff */
[----:B------:R-:W-:Y:S01]  /*73c0*/  F2FP.RELU.BF16.F32.PACK_AB R25, R31, R30 ;  /* 0x0000001e1f19723e */ /* 0x000fe200000018ff */
[----:B------:R1:W-:Y:S01]  /*73d0*/  STS.128 [R115+0x20], R16 ;  /* 0x0000201073007388 */ /* 0x0003e20000000c00 */
[----:B------:R-:W-:Y:S02]  /*73e0*/  F2FP.RELU.BF16.F32.PACK_AB R26, R29, R28 ;  /* 0x0000001c1d1a723e */ /* 0x000fe400000018ff */
[----:B------:R-:W-:Y:S02]  /*73f0*/  F2FP.RELU.BF16.F32.PACK_AB R27, R2, R34 ;  /* 0x00000022021b723e */ /* 0x000fe400000018ff */
[----:B------:R-:W-:Y:S05]  /*7400*/  IADD3 R0, PT, PT, R109, R116, RZ ;  /* 0x000000746d007210 */ /* 0x000fea0007ffe0ff */
        /* <DEDUP_REMOVED lines=9> */
[----:B------:R-:W-:Y:S02]  /*74a0*/  UIADD3 UR10, UP0, UPT, UR54, 0x680, URZ ;  /* 0x00000680360a7890 */ /* 0x000fe4000ff1e0ff */
[----:B------:R-:W-:Y:S02]  /*74b0*/  UIADD3 UR5, UPT, UPT, UR41, 0x20, URZ ;  /* 0x0000002029057890 */ /* 0x000fe4000fffe0ff */
[----:B------:R-:W-:Y:S02]  /*74c0*/  UIADD3 UR4, UPT, UPT, UR47, 0x200, UR8 ;  /* 0x000002002f047890 */ /* 0x000fe4000fffe008 */
[----:B------:R-:W-:Y:S01]  /*74d0*/  UIADD3.X UR11, UPT, UPT, URZ, UR55, URZ, UP0, !UPT ;  /* 0x00000037ff0b7290 */ /* 0x000fe200087fe4ff */
[----:B------:R-:W-:Y:S01]  /*74e0*/  UMOV UR6, UR42 ;  /* 0x0000002a00067c82 */ /* 0x000fe20008000000 */
[----:B------:R-:W-:Y:S07]  /*74f0*/  UMOV UR7, UR36 ;  /* 0x0000002400077c82 */ /* 0x000fee0008000000 */
[----:B------:R2:W-:Y:S02]  /*7500*/  UTMASTG.3D [UR4], [UR10] ;  /* 0x000000040a0073b5 */ /* 0x0005e40008010000 */
[----:B--2---:R0:W-:Y:S02]  /*7510*/  UTMACMDFLUSH ;  /* 0x00000000000079b7 */ /* 0x0041e40000000000 */
.L_x_112:
[----:B------:R-:W-:Y:S05]  /*7520*/  BSYNC.RECONVERGENT B0 ;  /* 0x0000000000007941 */ /* 0x000fea0003800200 */
.L_x_111:
[----:B------:R-:W-:Y:S01]  /*7530*/  UIADD3 UR56, UPT, UPT, UR56, 0x1, URZ ;  /* 0x0000000138387890 */ /* 0x000fe2000fffe0ff */
[----:B------:R-:W-:Y:S03]  /*7540*/  BSSY.RECONVERGENT B0, `(.L_x_113) ;  /* 0x0000008000007945 */ /* 0x000fe60003800200 */
[----:B------:R-:W-:Y:S04]  /*7550*/  UISETP.NE.AND UP0, UPT, UR56, 0x3, UPT ;  /* 0x000000033800788c */ /* 0x000fe8000bf05270 */
[----:B------:R-:W-:Y:S02]  /*7560*/  UISETP.EQ.XOR UP1, UPT, UR43, 0x3, !UP0 ;  /* 0x000000032b00788c */ /* 0x000fe4000c722a70 */
[----:B------:R-:W-:Y:S02]  /*7570*/  USEL UR57, UR56, URZ, UP0 ;  /* 0x000000ff38397287 */ /* 0x000fe40008000000 */
[----:B------:R-:W-:Y:S04]  /*7580*/  USEL UR4, URZ, 0x1, !UP1 ;  /* 0x00000001ff047887 */ /* 0x000fe8000c800000 */
[----:B------:R-:W-:Y:S01]  /*7590*/  ULOP3.LUT UR52, UR52, UR4, URZ, 0x3c, !UPT ;  /* 0x0000000434347292 */ /* 0x000fe2000f8e3cff */
[----:B------:R-:W-:Y:S11]  /*75a0*/  @P0 BRA `(.L_x_114) ;  /* 0x0000000000040947 */ /* 0x000ff60003800000 */
[----:B------:R-:W-:Y:S04]  /*75b0*/  DEPBAR.LE SB0, 0x1 ;  /* 0x000080400000791a */ /* 0x000fe80000000000 */
.L_x_114:
[----:B------:R-:W-:Y:S05]  /*75c0*/  BSYNC.RECONVERGENT B0 ;  /* 0x0000000000007941 */ /* 0x000fea0003800200 */
.L_x_113:
[----:B------:R-:W-:Y:S01]  /*75d0*/  BAR.SYNC.DEFER_BLOCKING 0x1, 0x80 ;  /* 0x0042000000007b1d */ /* 0x000fe20000010000 */
[----:B------:R-:W-:Y:S01]  /*75e0*/  UISETP.NE.AND UP0, UPT, UR51, -0x2, UPT ;  /* 0xfffffffe3300788c */ /* 0x000fe2000bf05270 */
[----:B------:R-:W-:Y:S08]  /*75f0*/  IADD3 R85, PT, PT, R85, 0x1, RZ ;  /* 0x0000000155557810 */ /* 0x000ff00007ffe0ff */
[----:B------:R-:W-:Y:S05]  /*7600*/  BRA.U !UP0, `(.L_x_115) ;  /* 0x0000000108287547 */ /* 0x000fea000b800000 */
[----:B------:R-:W-:Y:S01]  /*7610*/  ISETP.NE.AND P0, PT, R113, RZ, PT ;  /* 0x000000ff7100720c */ /* 0x000fe20003f05270 */
[----:B------:R-:W-:Y:S01]  /*7620*/  IMAD.U32 R2, RZ, RZ, UR50 ;  /* 0x00000032ff027e24 */ /* 0x000fe2000f8e00ff */
[----:B------:R-:W-:Y:S01]  /*7630*/  UIADD3 UR50, UPT, UPT, UR50, 0x1, URZ ;  /* 0x0000000132327890 */ /* 0x000fe2000fffe0ff */
[----:B-1----:R-:W-:Y:S03]  /*7640*/  IMAD.U32 R0, RZ, RZ, UR46 ;  /* 0x0000002eff007e24 */ /* 0x002fe6000f8e00ff */
[----:B------:R-:W-:Y:S04]  /*7650*/  UISETP.NE.AND UP0, UPT, UR50, 0x3, UPT ;  /* 0x000000033200788c */ /* 0x000fe8000bf05270 */
[----:B------:R-:W-:Y:S03]  /*7660*/  USEL UR50, UR50, URZ, UP0 ;  /* 0x000000ff32327287 */ /* 0x000fe60008000000 */
[----:B------:R-:W-:Y:S05]  /*7670*/  @!P0 LEA R2, R2, UR47, 0x3 ;  /* 0x0000002f02028c11 */ /* 0x000fea000f8e18ff */
[----:B------:R-:W-:Y:S05]  /*7680*/  @!P0 VIADD R2, R2, 0x98 ;  /* 0x0000009802028836 */ /* 0x000fea0000000000 */
[----:B------:R-:W-:Y:S04]  /*7690*/  @!P0 PRMT R0, R0, 0x654, R2 ;  /* 0x0000065400008816 */ /* 0x000fe80000000002 */
[----:B------:R2:W-:Y:S03]  /*76a0*/  @!P0 SYNCS.ARRIVE.TRANS64.RED.A1T0 RZ, [R0+URZ], RZ ;  /* 0x000000ff00ff89a7 */ /* 0x0005e600081004ff */
.L_x_115:
[----:B------:R-:W-:Y:S01]  /*76b0*/  ISETP.NE.AND P2, PT, R111, RZ, PT ;  /* 0x000000ff6f00720c */ /* 0x000fe20003f45270 */
[----:B------:R-:W-:Y:S01]  /*76c0*/  UIADD3 UR51, UPT, UPT, UR51, 0x2, URZ ;  /* 0x0000000233337890 */ /* 0x000fe2000fffe0ff */
[----:B------:R-:W-:Y:S01]  /*76d0*/  ISETP.NE.AND P0, PT, R112, 0x2, PT ;  /* 0x000000027000780c */ /* 0x000fe20003f05270 */
[----:B------:R-:W-:Y:S01]  /*76e0*/  IMAD.IADD R3, R44, 0x1, R96 ;  /* 0x000000012c037824 */ /* 0x000fe200078e0260 */
[----:B------:R-:W-:Y:S01]  /*76f0*/  ISETP.NE.AND P1, PT, R85, 0x4, PT ;  /* 0x000000045500780c */ /* 0x000fe20003f25270 */
[----:B-1----:R-:W-:Y:S01]  /*7700*/  IMAD.IADD R4, R45, 0x1, R97 ;  /* 0x000000012d047824 */ /* 0x002fe200078e0261 */
[----:B------:R-:W-:Y:S02]  /*7710*/  SEL R2, RZ, 0x1, P0 ;  /* 0x00000001ff027807 */ /* 0x000fe40000000000 */
[----:B--2---:R-:W-:Y:S02]  /*7720*/  SEL R0, RZ, 0x1, P1 ;  /* 0x00000001ff007807 */ /* 0x004fe40000800000 */
[----:B------:R-:W-:Y:S02]  /*7730*/  LOP3.LUT R107, R107, R2, RZ, 0x3c, !PT ;  /* 0x000000026b6b7212 */ /* 0x000fe400078e3cff */
[----:B------:R-:W-:Y:S02]  /*7740*/  LOP3.LUT R108, R108, R0, RZ, 0x3c, !PT ;  /* 0x000000006c6c7212 */ /* 0x000fe400078e3cff */
[----:B------:R-:W-:Y:S02]  /*7750*/  @P2 R2UR UR36, R106 ;  /* 0x000000006a2422ca */ /* 0x000fe400000e0000 */
[----:B------:R-:W-:Y:S02]  /*7760*/  SEL R112, R112, RZ, P0 ;  /* 0x000000ff70707207 */ /* 0x000fe40000000000 */
[----:B------:R-:W-:Y:S01]  /*7770*/  SEL R85, R85, RZ, P1 ;  /* 0x000000ff55557207 */ /* 0x000fe20000800000 */
[----:B------:R-:W-:Y:S10]  /*7780*/  @P2 BRA `(.L_x_116) ;  /* 0xffffffd4008c2947 */ /* 0x000ff4000383ffff */
[----:B------:R-:W1:Y:S01]  /*7790*/  LDCU.64 UR6, c[0x0][0x888] ;  /* 0x00011100ff0677ac */ /* 0x000e620008000a00 */
[----:B------:R-:W2:Y:S01]  /*77a0*/  LDCU.64 UR4, c[0x0][0x890] ;  /* 0x00011200ff0477ac */ /* 0x000ea20008000a00 */
[----:B-1----:R-:W-:Y:S02]  /*77b0*/  ISETP.NE.U32.AND P2, PT, RZ, UR6, PT ;  /* 0x00000006ff007c0c */ /* 0x002fe4000bf45070 */
[----:B--2---:R-:W-:Y:S02]  /*77c0*/  ISETP.NE.U32.AND P1, PT, RZ, UR4, PT ;  /* 0x00000004ff007c0c */ /* 0x004fe4000bf25070 */
[----:B------:R-:W-:Y:S02]  /*77d0*/  ISETP.NE.AND.EX P2, PT, RZ, UR7, PT, P2 ;  /* 0x00000007ff007c0c */ /* 0x000fe4000bf45320 */
[----:B------:R-:W-:-:S13]  /*77e0*/  ISETP.NE.AND.EX P0, PT, RZ, UR5, PT, P1 ;  /* 0x00000005ff007c0c */ /* 0x000fda000bf05310 */
[----:B------:R-:W-:Y:S05]  /*77f0*/  @P2 BRA P0, `(.L_x_117) ;  /* 0x00000000003c2947 */ /* 0x000fea0000000000 */
[----:B------:R-:W-:-:S13]  /*7800*/  ISETP.NE.AND.EX P1, PT, RZ, UR5, PT, P1 ;  /* 0x00000005ff007c0c */ /* 0x000fda000bf25310 */
[----:B------:R-:W-:Y:S05]  /*7810*/  @P1 BRA `(.L_x_118) ;  /* 0x00000000000c1947 */ /* 0x000fea0003800000 */
[----:B------:R-:W-:-:S13]  /*7820*/  FSETP.NEU.AND P0, PT, R48, RZ, PT ;  /* 0x000000ff3000720b */ /* 0x000fda0003f0d000 */
[----:B------:R-:W-:Y:S05]  /*7830*/  @!P0 EXIT ;  /* 0x000000000000894d */ /* 0x000fea0003800000 */
[----:B------:R-:W-:Y:S05]  /*7840*/  BRA `(.L_x_117) ;  /* 0x0000000000287947 */ /* 0x000fea0003800000 */
.L_x_118:
[----:B------:R-:W-:Y:S01]  /*7850*/  ISETP.NE.AND P0, PT, R114, RZ, PT ;  /* 0x000000ff7200720c */ /* 0x000fe20003f05270 */
[----:B------:R-:W-:-:S12]  /*7860*/  BSSY.RECONVERGENT B0, `(.L_x_117) ;  /* 0x0000008000007945 */ /* 0x000fd80003800200 */
[----:B------:R-:W-:Y:S05]  /*7870*/  @P0 BRA `(.L_x_119) ;  /* 0x0000000000100947 */ /* 0x000fea0003800000 */
[----:B------:R-:W-:-:S04]  /*7880*/  ISETP.NE.U32.AND P0, PT, RZ, UR6, PT ;  /* 0x00000006ff007c0c */ /* 0x000fc8000bf05070 */
[----:B------:R-:W-:-:S13]  /*7890*/  ISETP.NE.AND.EX P0, PT, RZ, UR7, PT, P0 ;  /* 0x00000007ff007c0c */ /* 0x000fda000bf05300 */
[----:B------:R-:W-:Y:S05]  /*78a0*/  @!P0 EXIT ;  /* 0x000000000000894d */ /* 0x000fea0003800000 */
[----:B------:R-:W-:Y:S05]  /*78b0*/  BRA `(.L_x_120) ;  /* 0x0000000000087947 */ /* 0x000fea0003800000 */
.L_x_119:
[----:B------:R-:W-:-:S13]  /*78c0*/  FSETP.NEU.AND P0, PT, R48, RZ, PT ;  /* 0x000000ff3000720b */ /* 0x000fda0003f0d000 */
[----:B------:R-:W-:Y:S05]  /*78d0*/  @!P0 EXIT ;  /* 0x000000000000894d */ /* 0x000fea0003800000 */
.L_x_120:
[----:B------:R-:W-:Y:S05]  /*78e0*/  BSYNC.RECONVERGENT B0 ;  /* 0x0000000000007941 */ /* 0x000fea0003800200 */
.L_x_117:
[----:B------:R-:W-:Y:S01]  /*78f0*/  ULEA UR4, UR50, UR47, 0x3 ;  /* 0x0000002f32047291 */ /* 0x000fe2000f8e18ff */
[----:B------:R-:W-:-:S04]  /*7900*/  DEPBAR.LE SB0, 0x0 ;  /* 0x000080000000791a */ /* 0x000fc80000000000 */
[----:B------:R-:W-:-:S04]  /*7910*/  UIADD3 UR4, UPT, UPT, UR4, 0x98, URZ ;  /* 0x0000009804047890 */ /* 0x000fc8000fffe0ff */
[----:B------:R-:W-:-:S09]  /*7920*/  UPRMT UR4, UR46, 0x654, UR4 ;  /* 0x000006542e047896 */ /* 0x000fd20008000004 */
[----:B------:R-:W-:Y:S01]  /*7930*/  SYNCS.ARRIVE.TRANS64.RED.A1T0 RZ, [UR4], RZ ;  /* 0x000000ffffff79a7 */ /* 0x000fe20008100404 */
[----:B------:R-:W-:Y:S05]  /*7940*/  EXIT ;  /* 0x000000000000794d */ /* 0x000fea0003800000 */
.L_x_19:
[----:B----4-:R4:W1:Y:S02]  /*7950*/  SYNCS.PHASECHK.TRANS64.TRYWAIT P0, [R2+URZ+0x130], R5 ;  /* 0x00013005020075a7 */ /* 0x01086400080011ff */
[----:B-1----:R-:W-:Y:S05]  /*7960*/  @!P0 NANOSLEEP.SYNCS 0x989680 ;  /* 0x009896800000895d */ /* 0x002fea0003900000 */
[----:B------:R-:W1:Y:S02]  /*7970*/  @!P0 SYNCS.PHASECHK.TRANS64 P0, [R2+URZ+0x130], R5 ;  /* 0x00013005020085a7 */ /* 0x000e6400080010ff */
[----:B-1----:R-:W-:Y:S05]  /*7980*/  @!P0 BRA `(.L_x_19) ;  /* 0xfffffffc00f08947 */ /* 0x002fea000383ffff */
[----:B------:R-:W-:Y:S05]  /*7990*/  BRA `(.L_x_121) ;  /* 0xffffff9c00147947 */ /* 0x000fea000383ffff */
.L_x_22:
[----:B-1----:R-:W-:-:S07]  /*79a0*/  MOV R2, UR33 ;  /* 0x0000002100027c02 */ /* 0x002fce0008000f00 */
.L_x_122:
[----:B-1----:R1:W4:Y:S02]  /*79b0*/  SYNCS.PHASECHK.TRANS64.TRYWAIT P0, [R2+URZ+0x40], R4 ;  /* 0x00004004020075a7 */ /* 0x00232400080011ff */
[----:B----4-:R-:W-:Y:S05]  /*79c0*/  @!P0 NANOSLEEP.SYNCS 0x989680 ;  /* 0x009896800000895d */ /* 0x010fea0003900000 */
[----:B------:R-:W4:Y:S02]  /*79d0*/  @!P0 SYNCS.PHASECHK.TRANS64 P0, [R2+URZ+0x40], R4 ;  /* 0x00004004020085a7 */ /* 0x000f2400080010ff */
[----:B----4-:R-:W-:Y:S05]  /*79e0*/  @!P0 BRA `(.L_x_122) ;  /* 0xfffffffc00f08947 */ /* 0x010fea000383ffff */
[----:B------:R-:W-:Y:S05]  /*79f0*/  BRA `(.L_x_21) ;  /* 0xffffff9c00647947 */ /* 0x000fea000383ffff */
.L_x_28:
[----:B-1----:R-:W-:-:S07]  /*7a00*/  MOV R2, UR17 ;  /* 0x0000001100027c02 */ /* 0x002fce0008000f00 */
.L_x_123:
[----:B-1----:R1:W4:Y:S02]  /*7a10*/  SYNCS.PHASECHK.TRANS64.TRYWAIT P0, [R2+URZ+0x40], R4 ;  /* 0x00004004020075a7 */ /* 0x00232400080011ff */
[----:B----4-:R-:W-:Y:S05]  /*7a20*/  @!P0 NANOSLEEP.SYNCS 0x989680 ;  /* 0x009896800000895d */ /* 0x010fea0003900000 */
[----:B------:R-:W4:Y:S02]  /*7a30*/  @!P0 SYNCS.PHASECHK.TRANS64 P0, [R2+URZ+0x40], R4 ;  /* 0x00004004020085a7 */ /* 0x000f2400080010ff */
[----:B----4-:R-:W-:Y:S05]  /*7a40*/  @!P0 BRA `(.L_x_123) ;  /* 0xfffffffc00f08947 */ /* 0x010fea000383ffff */
[----:B------:R-:W-:Y:S05]  /*7a50*/  BRA `(.L_x_27) ;  /* 0xffffffa000107947 */ /* 0x000fea000383ffff */
.L_x_32:
[----:B-1----:R1:W4:Y:S02]  /*7a60*/  SYNCS.PHASECHK.TRANS64.TRYWAIT P0, [R2+URZ+0xc0], R3 ;  /* 0x0000c003020075a7 */ /* 0x00232400080011ff */
[----:B----4-:R-:W-:Y:S05]  /*7a70*/  @!P0 NANOSLEEP.SYNCS 0x989680 ;  /* 0x009896800000895d */ /* 0x010fea0003900000 */
[----:B------:R-:W4:Y:S02]  /*7a80*/  @!P0 SYNCS.PHASECHK.TRANS64 P0, [R2+URZ+0xc0], R3 ;  /* 0x0000c003020085a7 */ /* 0x000f2400080010ff */
[----:B----4-:R-:W-:Y:S05]  /*7a90*/  @!P0 BRA `(.L_x_32) ;  /* 0xfffffffc00f08947 */ /* 0x010fea000383ffff */
[----:B------:R-:W-:Y:S05]  /*7aa0*/  BRA `(.L_x_124) ;  /* 0xffffffa000a07947 */ /* 0x000fea000383ffff */
.L_x_36:
[----:B--2---:R-:W-:-:S07]  /*7ab0*/  MOV R0, UR5 ;  /* 0x0000000500007c02 */ /* 0x004fce0008000f00 */
.L_x_125:
[----:B-1----:R1:W2:Y:S02]  /*7ac0*/  SYNCS.PHASECHK.TRANS64.TRYWAIT P0, [R0+URZ], R2 ;  /* 0x00000002000075a7 */ /* 0x0022a400080011ff */
[----:B--2---:R-:W-:Y:S05]  /*7ad0*/  @!P0 NANOSLEEP.SYNCS 0x989680 ;  /* 0x009896800000895d */ /* 0x004fea0003900000 */
[----:B------:R-:W2:Y:S02]  /*7ae0*/  @!P0 SYNCS.PHASECHK.TRANS64 P0, [R0+URZ], R2 ;  /* 0x00000002000085a7 */ /* 0x000ea400080010ff */
[----:B--2---:R-:W-:Y:S05]  /*7af0*/  @!P0 BRA `(.L_x_125) ;  /* 0xfffffffc00f08947 */ /* 0x004fea000383ffff */
[----:B------:R-:W-:Y:S05]  /*7b00*/  BRA `(.L_x_126) ;  /* 0xffffffa800107947 */ /* 0x000fea000383ffff */
.L_x_37:
[----:B--2---:R-:W-:-:S07]  /*7b10*/  MOV R0, UR5 ;  /* 0x0000000500007c02 */ /* 0x004fce0008000f00 */
.L_x_127:
[----:B-1----:R1:W2:Y:S02]  /*7b20*/  SYNCS.PHASECHK.TRANS64.TRYWAIT P0, [R0+URZ], R3 ;  /* 0x00000003000075a7 */ /* 0x0022a400080011ff */
[----:B--2---:R-:W-:Y:S05]  /*7b30*/  @!P0 NANOSLEEP.SYNCS 0x989680 ;  /* 0x009896800000895d */ /* 0x004fea0003900000 */
[----:B------:R-:W2:Y:S02]  /*7b40*/  @!P0 SYNCS.PHASECHK.TRANS64 P0, [R0+URZ], R3 ;  /* 0x00000003000085a7 */ /* 0x000ea400080010ff */
[----:B--2---:R-:W-:Y:S05]  /*7b50*/  @!P0 BRA `(.L_x_127) ;  /* 0xfffffffc00f08947 */ /* 0x004fea000383ffff */
[----:B------:R-:W-:Y:S05]  /*7b60*/  BRA `(.L_x_128) ;  /* 0xffffffa8001c7947 */ /* 0x000fea000383ffff */
.L_x_38:
[----:B--2---:R-:W-:-:S07]  /*7b70*/  MOV R0, UR5 ;  /* 0x0000000500007c02 */ /* 0x004fce0008000f00 */
.L_x_129:
[----:B-1----:R1:W2:Y:S02]  /*7b80*/  SYNCS.PHASECHK.TRANS64.TRYWAIT P0, [R0+URZ], R3 ;  /* 0x00000003000075a7 */ /* 0x0022a400080011ff */
[----:B--2---:R-:W-:Y:S05]  /*7b90*/  @!P0 NANOSLEEP.SYNCS 0x989680 ;  /* 0x009896800000895d */ /* 0x004fea0003900000 */
[----:B------:R-:W2:Y:S02]  /*7ba0*/  @!P0 SYNCS.PHASECHK.TRANS64 P0, [R0+URZ], R3 ;  /* 0x00000003000085a7 */ /* 0x000ea400080010ff */
[----:B--2---:R-:W-:Y:S05]  /*7bb0*/  @!P0 BRA `(.L_x_129) ;  /* 0xfffffffc00f08947 */ /* 0x004fea000383ffff */
[----:B------:R-:W-:Y:S05]  /*7bc0*/  BRA `(.L_x_130) ;  /* 0xffffffa800287947 */ /* 0x000fea000383ffff */
.L_x_39:
[----:B--2---:R-:W-:-:S07]  /*7bd0*/  MOV R0, UR5 ;  /* 0x0000000500007c02 */ /* 0x004fce0008000f00 */
.L_x_131:
[----:B-1----:R1:W2:Y:S02]  /*7be0*/  SYNCS.PHASECHK.TRANS64.TRYWAIT P0, [R0+URZ], R3 ;  /* 0x00000003000075a7 */ /* 0x0022a400080011ff */
[----:B--2---:R-:W-:Y:S05]  /*7bf0*/  @!P0 NANOSLEEP.SYNCS 0x989680 ;  /* 0x009896800000895d */ /* 0x004fea0003900000 */
[----:B------:R-:W2:Y:S02]  /*7c00*/  @!P0 SYNCS.PHASECHK.TRANS64 P0, [R0+URZ], R3 ;  /* 0x00000003000085a7 */ /* 0x000ea400080010ff */
[----:B--2---:R-:W-:Y:S05]  /*7c10*/  @!P0 BRA `(.L_x_131) ;  /* 0xfffffffc00f08947 */ /* 0x004fea000383ffff */
[----:B------:R-:W-:Y:S05]  /*7c20*/  BRA `(.L_x_132) ;  /* 0xffffffa800347947 */ /* 0x000fea000383ffff */
.L_x_40:
[----:B--2---:R-:W-:-:S07]  /*7c30*/  MOV R0, UR5 ;  /* 0x0000000500007c02 */ /* 0x004fce0008000f00 */
.L_x_133:
[----:B-1----:R1:W2:Y:S02]  /*7c40*/  SYNCS.PHASECHK.TRANS64.TRYWAIT P0, [R0+URZ], R3 ;  /* 0x00000003000075a7 */ /* 0x0022a400080011ff */
[----:B--2---:R-:W-:Y:S05]  /*7c50*/  @!P0 NANOSLEEP.SYNCS 0x989680 ;  /* 0x009896800000895d */ /* 0x004fea0003900000 */
[----:B------:R-:W2:Y:S02]  /*7c60*/  @!P0 SYNCS.PHASECHK.TRANS64 P0, [R0+URZ], R3 ;  /* 0x00000003000085a7 */ /* 0x000ea400080010ff */
[----:B--2---:R-:W-:Y:S05]  /*7c70*/  @!P0 BRA `(.L_x_133) ;  /* 0xfffffffc00f08947 */ /* 0x004fea000383ffff */
[----:B------:R-:W-:Y:S05]  /*7c80*/  BRA `(.L_x_134) ;  /* 0xffffffa800407947 */ /* 0x000fea000383ffff */
.L_x_41:
[----:B--2---:R-:W-:-:S07]  /*7c90*/  MOV R0, UR5 ;  /* 0x0000000500007c02 */ /* 0x004fce0008000f00 */
.L_x_135:
[----:B-1----:R1:W2:Y:S02]  /*7ca0*/  SYNCS.PHASECHK.TRANS64.TRYWAIT P0, [R0+URZ], R3 ;  /* 0x00000003000075a7 */ /* 0x0022a400080011ff */
[----:B--2---:R-:W-:Y:S05]  /*7cb0*/  @!P0 NANOSLEEP.SYNCS 0x989680 ;  /* 0x009896800000895d */ /* 0x004fea0003900000 */
[----:B------:R-:W2:Y:S02]  /*7cc0*/  @!P0 SYNCS.PHASECHK.TRANS64 P0, [R0+URZ], R3 ;  /* 0x00000003000085a7 */ /* 0x000ea400080010ff */
[----:B--2---:R-:W-:Y:S05]  /*7cd0*/  @!P0 BRA `(.L_x_135) ;  /* 0xfffffffc00f08947 */ /* 0x004fea000383ffff */
[----:B------:R-:W-:Y:S05]  /*7ce0*/  BRA `(.L_x_136) ;  /* 0xffffffa8004c7947 */ /* 0x000fea000383ffff */
.L_x_42:
[----:B--2---:R-:W-:-:S07]  /*7cf0*/  MOV R0, UR5 ;  /* 0x0000000500007c02 */ /* 0x004fce0008000f00 */
.L_x_137:
[----:B-1----:R1:W2:Y:S02]  /*7d00*/  SYNCS.PHASECHK.TRANS64.TRYWAIT P0, [R0+URZ], R3 ;  /* 0x00000003000075a7 */ /* 0x0022a400080011ff */
[----:B--2---:R-:W-:Y:S05]  /*7d10*/  @!P0 NANOSLEEP.SYNCS 0x989680 ;  /* 0x009896800000895d */ /* 0x004fea0003900000 */
[----:B------:R-:W2:Y:S02]  /*7d20*/  @!P0 SYNCS.PHASECHK.TRANS64 P0, [R0+URZ], R3 ;  /* 0x00000003000085a7 */ /* 0x000ea400080010ff */
[----:B--2---:R-:W-:Y:S05]  /*7d30*/  @!P0 BRA `(.L_x_137) ;  /* 0xfffffffc00f08947 */ /* 0x004fea000383ffff */
[----:B------:R-:W-:Y:S05]  /*7d40*/  BRA `(.L_x_138) ;  /* 0xffffffa800587947 */ /* 0x000fea000383ffff */
.L_x_45:
[----:B-1----:R1:W2:Y:S02]  /*7d50*/  SYNCS.PHASECHK.TRANS64.TRYWAIT P0, [R0+URZ+0x120], R4 ;  /* 0x00012004000075a7 */ /* 0x0022a400080011ff */
[----:B--2---:R-:W-:Y:S05]  /*7d60*/  @!P0 NANOSLEEP.SYNCS 0x989680 ;  /* 0x009896800000895d */ /* 0x004fea0003900000 */
[----:B------:R-:W2:Y:S02]  /*7d70*/  @!P0 SYNCS.PHASECHK.TRANS64 P0, [R0+URZ+0x120], R4 ;  /* 0x00012004000085a7 */ /* 0x000ea400080010ff */
[----:B--2---:R-:W-:Y:S05]  /*7d80*/  @!P0 BRA `(.L_x_45) ;  /* 0xfffffffc00f08947 */ /* 0x004fea000383ffff */
[----:B------:R-:W-:Y:S05]  /*7d90*/  BRA `(.L_x_139) ;  /* 0xffffffa800b47947 */ /* 0x000fea000383ffff */
.L_x_46:
[----:B------:R-:W-:-:S07]  /*7da0*/  MOV R0, UR5 ;  /* 0x0000000500007c02 */ /* 0x000fce0008000f00 */
.L_x_140:
[----:B-1----:R1:W2:Y:S02]  /*7db0*/  SYNCS.PHASECHK.TRANS64.TRYWAIT P0, [R0+URZ+0xd0], R5 ;  /* 0x0000d005000075a7 */ /* 0x0022a400080011ff */
[----:B--2---:R-:W-:Y:S05]  /*7dc0*/  @!P0 NANOSLEEP.SYNCS 0x989680 ;  /* 0x009896800000895d */ /* 0x004fea0003900000 */
[----:B------:R-:W2:Y:S02]  /*7dd0*/  @!P0 SYNCS.PHASECHK.TRANS64 P0, [R0+URZ+0xd0], R5 ;  /* 0x0000d005000085a7 */ /* 0x000ea400080010ff */
[----:B--2---:R-:W-:Y:S05]  /*7de0*/  @!P0 BRA `(.L_x_140) ;  /* 0xfffffffc00f08947 */ /* 0x004fea000383ffff */
[----:B------:R-:W-:Y:S05]  /*7df0*/  BRA `(.L_x_141) ;  /* 0xffffffa800c47947 */ /* 0x000fea000383ffff */
.L_x_47:
[----:B-1----:R1:W2:Y:S02]  /*7e00*/  SYNCS.PHASECHK.TRANS64.TRYWAIT P1, [R0+URZ+0xc0], R4 ;  /* 0x0000c004000075a7 */ /* 0x0022a400080211ff */
[----:B--2---:R-:W-:Y:S05]  /*7e10*/  @!P1 NANOSLEEP.SYNCS 0x989680 ;  /* 0x009896800000995d */ /* 0x004fea0003900000 */
[----:B------:R-:W2:Y:S02]  /*7e20*/  @!P1 SYNCS.PHASECHK.TRANS64 P1, [R0+URZ+0xc0], R4 ;  /* 0x0000c004000095a7 */ /* 0x000ea400080210ff */
[----:B--2---:R-:W-:Y:S05]  /*7e30*/  @!P1 BRA `(.L_x_47) ;  /* 0xfffffffc00f09947 */ /* 0x004fea000383ffff */
[----:B------:R-:W-:Y:S05]  /*7e40*/  BRA `(.L_x_142) ;  /* 0xffffffa800f47947 */ /* 0x000fea000383ffff */
.L_x_50:
[----:B------:R-:W-:-:S07]  /*7e50*/  MOV R0, UR5 ;  /* 0x0000000500007c02 */ /* 0x000fce0008000f00 */
.L_x_143:
[----:B-1----:R1:W2:Y:S02]  /*7e60*/  SYNCS.PHASECHK.TRANS64.TRYWAIT P0, [R0+URZ+0xd0], R2 ;  /* 0x0000d002000075a7 */ /* 0x0022a400080011ff */
[----:B--2---:R-:W-:Y:S05]  /*7e70*/  @!P0 NANOSLEEP.SYNCS 0x989680 ;  /* 0x009896800000895d */ /* 0x004fea0003900000 */
[----:B------:R-:W2:Y:S02]  /*7e80*/  @!P0 SYNCS.PHASECHK.TRANS64 P0, [R0+URZ+0xd0], R2 ;  /* 0x0000d002000085a7 */ /* 0x000ea400080010ff */
[----:B--2---:R-:W-:Y:S05]  /*7e90*/  @!P0 BRA `(.L_x_143) ;  /* 0xfffffffc00f08947 */ /* 0x004fea000383ffff */
[----:B------:R-:W-:Y:S05]  /*7ea0*/  BRA `(.L_x_49) ;  /* 0xffffffac00487947 */ /* 0x000fea000383ffff */
.L_x_57:
[----:B-1----:R1:W2:Y:S02]  /*7eb0*/  SYNCS.PHASECHK.TRANS64.TRYWAIT P1, [R0+URZ+0xc0], R2 ;  /* 0x0000c002000075a7 */ /* 0x0022a400080211ff */
[----:B--2---:R-:W-:Y:S05]  /*7ec0*/  @!P1 NANOSLEEP.SYNCS 0x989680 ;  /* 0x009896800000995d */ /* 0x004fea0003900000 */
[----:B------:R-:W2:Y:S02]  /*7ed0*/  @!P1 SYNCS.PHASECHK.TRANS64 P1, [R0+URZ+0xc0], R2 ;  /* 0x0000c002000095a7 */ /* 0x000ea400080210ff */
[----:B--2---:R-:W-:Y:S05]  /*7ee0*/  @!P1 BRA `(.L_x_57) ;  /* 0xfffffffc00f09947 */ /* 0x004fea000383ffff */
[----:B------:R-:W-:Y:S05]  /*7ef0*/  BRA `(.L_x_144) ;  /* 0xffffffb000b87947 */ /* 0x000fea000383ffff */
.L_x_58:
[----:B------:R-:W-:-:S07]  /*7f00*/  MOV R2, UR7 ;  /* 0x0000000700027c02 */ /* 0x000fce0008000f00 */
.L_x_145:
[----:B-1----:R1:W2:Y:S02]  /*7f10*/  SYNCS.PHASECHK.TRANS64.TRYWAIT P0, [R2+URZ+0x100], R0 ;  /* 0x00010000020075a7 */ /* 0x0022a400080011ff */
[----:B--2---:R-:W-:Y:S05]  /*7f20*/  @!P0 NANOSLEEP.SYNCS 0x989680 ;  /* 0x009896800000895d */ /* 0x004fea0003900000 */
[----:B------:R-:W2:Y:S02]  /*7f30*/  @!P0 SYNCS.PHASECHK.TRANS64 P0, [R2+URZ+0x100], R0 ;  /* 0x00010000020085a7 */ /* 0x000ea400080010ff */
[----:B--2---:R-:W-:Y:S05]  /*7f40*/  @!P0 BRA `(.L_x_145) ;  /* 0xfffffffc00f08947 */ /* 0x004fea000383ffff */
[----:B------:R-:W-:Y:S05]  /*7f50*/  BRA `(.L_x_146) ;  /* 0xffffffb000f07947 */ /* 0x000fea000383ffff */
.L_x_61:
[----:B------:R-:W-:Y:S07]  /*7f60*/  MOV R0, UR6 ;  /* 0x0000000600007c02 */ /* 0x000fee0008000f00 */
.L_x_147:
[----:B-1----:R1:W2:Y:S02]  /*7f70*/  SYNCS.PHASECHK.TRANS64.TRYWAIT P0, [R0+URZ], R2 ;  /* 0x00000002000075a7 */ /* 0x0022a400080011ff */
[----:B--2---:R-:W-:Y:S05]  /*7f80*/  @!P0 NANOSLEEP.SYNCS 0x989680 ;  /* 0x009896800000895d */ /* 0x004fea0003900000 */
[----:B------:R-:W2:Y:S02]  /*7f90*/  @!P0 SYNCS.PHASECHK.TRANS64 P0, [R0+URZ], R2 ;  /* 0x00000002000085a7 */ /* 0x000ea400080010ff */
[----:B--2---:R-:W-:Y:S05]  /*7fa0*/  @!P0 BRA `(.L_x_147) ;  /* 0xfffffffc00f08947 */ /* 0x004fea000383ffff */
[----:B------:R-:W-:Y:S05]  /*7fb0*/  BRA `(.L_x_60) ;  /* 0xffffffb4000c7947 */ /* 0x000fea000383ffff */
.L_x_64:
[----:B------:R-:W-:-:S07]  /*7fc0*/  MOV R0, UR6 ;  /* 0x0000000600007c02 */ /* 0x000fce0008000f00 */
.L_x_148:
[----:B--2---:R2:W4:Y:S02]  /*7fd0*/  SYNCS.PHASECHK.TRANS64.TRYWAIT P0, [R0+URZ], R2 ;  /* 0x00000002000075a7 */ /* 0x00452400080011ff */
[----:B----4-:R-:W-:Y:S05]  /*7fe0*/  @!P0 NANOSLEEP.SYNCS 0x989680 ;  /* 0x009896800000895d */ /* 0x010fea0003900000 */
[----:B------:R-:W4:Y:S02]  /*7ff0*/  @!P0 SYNCS.PHASECHK.TRANS64 P0, [R0+URZ], R2 ;  /* 0x00000002000085a7 */ /* 0x000f2400080010ff */
[----:B----4-:R-:W-:Y:S05]  /*8000*/  @!P0 BRA `(.L_x_148) ;  /* 0xfffffffc00f08947 */ /* 0x010fea000383ffff */
[----:B------:R-:W-:Y:S05]  /*8010*/  BRA `(.L_x_149) ;  /* 0xffffffb400e87947 */ /* 0x000fea000383ffff */
.L_x_65:
[----:B------:R-:W-:-:S07]  /*8020*/  MOV R0, UR6 ;  /* 0x0000000600007c02 */ /* 0x000fce0008000f00 */
.L_x_150:
[----:B-1----:R1:W2:Y:S02]  /*8030*/  SYNCS.PHASECHK.TRANS64.TRYWAIT P0, [R0+URZ], R3 ;  /* 0x00000003000075a7 */ /* 0x0022a400080011ff */
[----:B--2---:R-:W-:Y:S05]  /*8040*/  @!P0 NANOSLEEP.SYNCS 0x989680 ;  /* 0x009896800000895d */ /* 0x004fea0003900000 */
[----:B------:R-:W2:Y:S02]  /*8050*/  @!P0 SYNCS.PHASECHK.TRANS64 P0, [R0+URZ], R3 ;  /* 0x00000003000085a7 */ /* 0x000ea400080010ff */
[----:B--2---:R-:W-:Y:S05]  /*8060*/  @!P0 BRA `(.L_x_150) ;  /* 0xfffffffc00f08947 */ /* 0x004fea000383ffff */
[----:B------:R-:W-:Y:S05]  /*8070*/  BRA `(.L_x_151) ;  /* 0xffffffb400f47947 */ /* 0x000fea000383ffff */
.L_x_66:
[----:B------:R-:W-:-:S07]  /*8080*/  MOV R0, UR6 ;  /* 0x0000000600007c02 */ /* 0x000fce0008000f00 */
.L_x_152:
[----:B-1----:R1:W2:Y:S02]  /*8090*/  SYNCS.PHASECHK.TRANS64.TRYWAIT P0, [R0+URZ], R3 ;  /* 0x00000003000075a7 */ /* 0x0022a400080011ff */
[----:B--2---:R-:W-:Y:S05]  /*80a0*/  @!P0 NANOSLEEP.SYNCS 0x989680 ;  /* 0x009896800000895d */ /* 0x004fea0003900000 */
[----:B------:R-:W2:Y:S02]  /*80b0*/  @!P0 SYNCS.PHASECHK.TRANS64 P0, [R0+URZ], R3 ;  /* 0x00000003000085a7 */ /* 0x000ea400080010ff */
[----:B--2---:R-:W-:Y:S05]  /*80c0*/  @!P0 BRA `(.L_x_152) ;  /* 0xfffffffc00f08947 */ /* 0x004fea000383ffff */
[----:B------:R-:W-:Y:S05]  /*80d0*/  BRA `(.L_x_153) ;  /* 0xffffffb800007947 */ /* 0x000fea000383ffff */
.L_x_67:
[----:B-1----:R-:W-:-:S07]  /*80e0*/  MOV R0, UR7 ;  /* 0x0000000700007c02 */ /* 0x002fce0008000f00 */
.L_x_154:
[----:B-1----:R1:W2:Y:S02]  /*80f0*/  SYNCS.PHASECHK.TRANS64.TRYWAIT P0, [R0+URZ], R2 ;  /* 0x00000002000075a7 */ /* 0x0022a400080011ff */
[----:B--2---:R-:W-:Y:S05]  /*8100*/  @!P0 NANOSLEEP.SYNCS 0x989680 ;  /* 0x009896800000895d */ /* 0x004fea0003900000 */
[----:B------:R-:W2:Y:S02]  /*8110*/  @!P0 SYNCS.PHASECHK.TRANS64 P0, [R0+URZ], R2 ;  /* 0x00000002000085a7 */ /* 0x000ea400080010ff */
[----:B--2---:R-:W-:Y:S05]  /*8120*/  @!P0 BRA `(.L_x_154) ;  /* 0xfffffffc00f08947 */ /* 0x004fea000383ffff */
[----:B------:R-:W-:Y:S05]  /*8130*/  BRA `(.L_x_155) ;  /* 0xffffffb8000c7947 */ /* 0x000fea000383ffff */
.L_x_72:
[----:B--2---:R2:W3:Y:S02]  /*8140*/  SYNCS.PHASECHK.TRANS64.TRYWAIT P0, [R0+URZ+0xc0], R2 ;  /* 0x0000c002000075a7 */ /* 0x0044e400080011ff */
[----:B---3--:R-:W-:Y:S05]  /*8150*/  @!P0 NANOSLEEP.SYNCS 0x989680 ;  /* 0x009896800000895d */ /* 0x008fea0003900000 */
[----:B------:R-:W3:Y:S02]  /*8160*/  @!P0 SYNCS.PHASECHK.TRANS64 P0, [R0+URZ+0xc0], R2 ;  /* 0x0000c002000085a7 */ /* 0x000ee400080010ff */
[----:B---3--:R-:W-:Y:S05]  /*8170*/  @!P0 BRA `(.L_x_72) ;  /* 0xfffffffc00f08947 */ /* 0x008fea000383ffff */
[----:B------:R-:W-:Y:S05]  /*8180*/  BRA `(.L_x_156) ;  /* 0xffffffbc00087947 */ /* 0x000fea000383ffff */
.L_x_75:
[----:B------:R-:W-:Y:S07]  /*8190*/  MOV R0, UR6 ;  /* 0x0000000600007c02 */ /* 0x000fee0008000f00 */
.L_x_157:
[----:B--2---:R2:W3:Y:S02]  /*81a0*/  SYNCS.PHASECHK.TRANS64.TRYWAIT P0, [R0+URZ+0xb8], R2 ;  /* 0x0000b802000075a7 */ /* 0x0044e400080011ff */
[----:B---3--:R-:W-:Y:S05]  /*81b0*/  @!P0 NANOSLEEP.SYNCS 0x989680 ;  /* 0x009896800000895d */ /* 0x008fea0003900000 */
[----:B------:R-:W3:Y:S02]  /*81c0*/  @!P0 SYNCS.PHASECHK.TRANS64 P0, [R0+URZ+0xb8], R2 ;  /* 0x0000b802000085a7 */ /* 0x000ee400080010ff */
[----:B---3--:R-:W-:Y:S05]  /*81d0*/  @!P0 BRA `(.L_x_157) ;  /* 0xfffffffc00f08947 */ /* 0x008fea000383ffff */
[----:B------:R-:W-:Y:S05]  /*81e0*/  BRA `(.L_x_74) ;  /* 0xffffffbc00e87947 */ /* 0x000fea000383ffff */
.L_x_78:
[----:B------:R-:W-:Y:S07]  /*81f0*/  MOV R0, UR15 ;  /* 0x0000000f00007c02 */ /* 0x000fee0008000f00 */
.L_x_158:
[----:B-1----:R1:W2:Y:S02]  /*8200*/  SYNCS.PHASECHK.TRANS64.TRYWAIT P0, [R0+URZ+0x98], R4 ;  /* 0x00009804000075a7 */ /* 0x0022a400080011ff */
[----:B--2---:R-:W-:Y:S05]  /*8210*/  @!P0 NANOSLEEP.SYNCS 0x989680 ;  /* 0x009896800000895d */ /* 0x004fea0003900000 */
[----:B------:R-:W2:Y:S02]  /*8220*/  @!P0 SYNCS.PHASECHK.TRANS64 P0, [R0+URZ+0x98], R4 ;  /* 0x00009804000085a7 */ /* 0x000ea400080010ff */
[----:B--2---:R-:W-:Y:S05]  /*8230*/  @!P0 BRA `(.L_x_158) ;  /* 0xfffffffc00f08947 */ /* 0x004fea000383ffff */
[----:B------:R-:W-:Y:S05]  /*8240*/  BRA `(.L_x_159) ;  /* 0xffffffc000607947 */ /* 0x000fea000383ffff */
.L_x_79:
[----:B------:R-:W-:Y:S07]  /*8250*/  MOV R0, UR7 ;  /* 0x0000000700007c02 */ /* 0x000fee0008000f00 */
.L_x_160:
[----:B-1----:R1:W2:Y:S02]  /*8260*/  SYNCS.PHASECHK.TRANS64.TRYWAIT P0, [R0+URZ+0x98], R32 ;  /* 0x00009820000075a7 */ /* 0x0022a400080011ff */
[----:B--2---:R-:W-:Y:S05]  /*8270*/  @!P0 NANOSLEEP.SYNCS 0x989680 ;  /* 0x009896800000895d */ /* 0x004fea0003900000 */
[----:B------:R-:W2:Y:S02]  /*8280*/  @!P0 SYNCS.PHASECHK.TRANS64 P0, [R0+URZ+0x98], R32 ;  /* 0x00009820000085a7 */ /* 0x000ea400080010ff */
[----:B--2---:R-:W-:Y:S05]  /*8290*/  @!P0 BRA `(.L_x_160) ;  /* 0xfffffffc00f08947 */ /* 0x004fea000383ffff */
[----:B------:R-:W-:Y:S05]  /*82a0*/  BRA `(.L_x_161) ;  /* 0xffffffc400007947 */ /* 0x000fea000383ffff */
.L_x_81:
[----:B------:R-:W-:-:S07]  /*82b0*/  MOV R0, UR4 ;  /* 0x0000000400007c02 */ /* 0x000fce0008000f00 */
.L_x_162:
[----:B-1----:R1:W3:Y:S02]  /*82c0*/  SYNCS.PHASECHK.TRANS64.TRYWAIT P0, [R0+URZ], R2 ;  /* 0x00000002000075a7 */ /* 0x0022e400080011ff */
[----:B---3--:R-:W-:Y:S05]  /*82d0*/  @!P0 NANOSLEEP.SYNCS 0x989680 ;  /* 0x009896800000895d */ /* 0x008fea0003900000 */
[----:B------:R-:W3:Y:S02]  /*82e0*/  @!P0 SYNCS.PHASECHK.TRANS64 P0, [R0+URZ], R2 ;  /* 0x00000002000085a7 */ /* 0x000ee400080010ff */
[----:B---3--:R-:W-:Y:S05]  /*82f0*/  @!P0 BRA `(.L_x_162) ;  /* 0xfffffffc00f08947 */ /* 0x008fea000383ffff */
[----:B------:R-:W-:Y:S05]  /*8300*/  BRA `(.L_x_163) ;  /* 0xffffffc4008c7947 */ /* 0x000fea000383ffff */
.L_x_82:
[----:B------:R-:W-:-:S07]  /*8310*/  MOV R0, UR4 ;  /* 0x0000000400007c02 */ /* 0x000fce0008000f00 */
.L_x_164:
[----:B-1----:R1:W3:Y:S02]  /*8320*/  SYNCS.PHASECHK.TRANS64.TRYWAIT P0, [R0+URZ], R2 ;  /* 0x00000002000075a7 */ /* 0x0022e400080011ff */
[----:B---3--:R-:W-:Y:S05]  /*8330*/  @!P0 NANOSLEEP.SYNCS 0x989680 ;  /* 0x009896800000895d */ /* 0x008fea0003900000 */
[----:B------:R-:W3:Y:S02]  /*8340*/  @!P0 SYNCS.PHASECHK.TRANS64 P0, [R0+URZ], R2 ;  /* 0x00000002000085a7 */ /* 0x000ee400080010ff */
[----:B---3--:R-:W-:Y:S05]  /*8350*/  @!P0 BRA `(.L_x_164) ;  /* 0xfffffffc00f08947 */ /* 0x008fea000383ffff */
[----:B------:R-:W-:Y:S05]  /*8360*/  BRA `(.L_x_165) ;  /* 0xffffffc400987947 */ /* 0x000fea000383ffff */
.L_x_84:
[----:B--2---:R2:W4:Y:S02]  /*8370*/  SYNCS.PHASECHK.TRANS64.TRYWAIT P0, [R0+URZ+0xc0], R2 ;  /* 0x0000c002000075a7 */ /* 0x00452400080011ff */
[----:B----4-:R-:W-:Y:S05]  /*8380*/  @!P0 NANOSLEEP.SYNCS 0x989680 ;  /* 0x009896800000895d */ /* 0x010fea0003900000 */
[----:B------:R-:W4:Y:S02]  /*8390*/  @!P0 SYNCS.PHASECHK.TRANS64 P0, [R0+URZ+0xc0], R2 ;  /* 0x0000c002000085a7 */ /* 0x000f2400080010ff */
[----:B----4-:R-:W-:Y:S05]  /*83a0*/  @!P0 BRA `(.L_x_84) ;  /* 0xfffffffc00f08947 */ /* 0x010fea000383ffff */
[----:B------:R-:W-:Y:S05]  /*83b0*/  BRA `(.L_x_166) ;  /* 0xffffffc800947947 */ /* 0x000fea000383ffff */
.L_x_96:
[----:B-1----:R1:W4:Y:S02]  /*83c0*/  SYNCS.PHASECHK.TRANS64.TRYWAIT P1, [R6+URZ+0x80], R3 ;  /* 0x00008003060075a7 */ /* 0x00232400080211ff */
[----:B----4-:R-:W-:Y:S05]  /*83d0*/  @!P1 NANOSLEEP.SYNCS 0x989680 ;  /* 0x009896800000995d */ /* 0x010fea0003900000 */
[----:B------:R-:W4:Y:S02]  /*83e0*/  @!P1 SYNCS.PHASECHK.TRANS64 P1, [R6+URZ+0x80], R3 ;  /* 0x00008003060095a7 */ /* 0x000f2400080210ff */
[----:B----4-:R-:W-:Y:S05]  /*83f0*/  @!P1 BRA `(.L_x_96) ;  /* 0xfffffffc00f09947 */ /* 0x010fea000383ffff */
[----:B------:R-:W-:Y:S05]  /*8400*/  BRA `(.L_x_95) ;  /* 0xffffffd8003c7947 */ /* 0x000fea000383ffff */
.L_x_98:
[----:B-1----:R1:W3:Y:S02]  /*8410*/  SYNCS.PHASECHK.TRANS64.TRYWAIT P0, [R70+URZ+0xe0], R0 ;  /* 0x0000e000460075a7 */ /* 0x0022e400080011ff */
[----:B---3--:R-:W-:Y:S05]  /*8420*/  @!P0 NANOSLEEP.SYNCS 0x989680 ;  /* 0x009896800000895d */ /* 0x008fea0003900000 */
[----:B------:R-:W3:Y:S02]  /*8430*/  @!P0 SYNCS.PHASECHK.TRANS64 P0, [R70+URZ+0xe0], R0 ;  /* 0x0000e000460085a7 */ /* 0x000ee400080010ff */
[----:B---3--:R-:W-:Y:S05]  /*8440*/  @!P0 BRA `(.L_x_98) ;  /* 0xfffffffc00f08947 */ /* 0x008fea000383ffff */
[----:B------:R-:W-:Y:S05]  /*8450*/  BRA `(.L_x_97) ;  /* 0xffffffd800747947 */ /* 0x000fea000383ffff */
.L_x_109:
[----:B--2---:R2:W3:Y:S02]  /*8460*/  SYNCS.PHASECHK.TRANS64.TRYWAIT P0, [R3+URZ+0x80], R60 ;  /* 0x0000803c030075a7 */ /* 0x0044e400080011ff */
[----:B---3--:R-:W-:Y:S05]  /*8470*/  @!P0 NANOSLEEP.SYNCS 0x989680 ;  /* 0x009896800000895d */ /* 0x008fea0003900000 */
[----:B------:R-:W3:Y:S02]  /*8480*/  @!P0 SYNCS.PHASECHK.TRANS64 P0, [R3+URZ+0x80], R60 ;  /* 0x0000803c030085a7 */ /* 0x000ee400080010ff */
[----:B---3--:R-:W-:Y:S05]  /*8490*/  @!P0 BRA `(.L_x_109) ;  /* 0xfffffffc00f08947 */ /* 0x008fea000383ffff */
[----:B------:R-:W-:Y:S05]  /*84a0*/  BRA `(.L_x_108) ;  /* 0xffffffe4005c7947 */ /* 0x000fea000383ffff */
        .weak           $__internal_0_$__cuda_sm10x_tcgen05_guardrail_trap_col_being_dealloced_not_returned_by_alloc
        .type           $__internal_0_$__cuda_sm10x_tcgen05_guardrail_trap_col_being_dealloced_not_returned_by_alloc,@function
        .size           $__internal_0_$__cuda_sm10x_tcgen05_guardrail_trap_col_being_dealloced_not_returned_by_alloc,($__internal_1_$__cuda_sm10x_tcgen05_guardrail_trap_phase_invalid_during_alloc - $__internal_0_$__cuda_sm10x_tcgen05_guardrail_trap_col_being_dealloced_not_returned_by_alloc)
$__internal_0_$__cuda_sm10x_tcgen05_guardrail_trap_col_being_dealloced_not_returned_by_alloc:
[----:B------:R-:W-:Y:S05]  /*84b0*/  BPT.TRAP 0x1 ;  /* 0x000000040000795c */ /* 0x000fea0000300000 */
[----:B------:R-:W-:-:S04]  /*84c0*/  HFMA2 R3, -RZ, RZ, 0, 0 ;  /* 0x00000000ff037431 */ /* 0x000fc800000001ff */
[----:B------:R-:W-:Y:S05]  /*84d0*/  RET.REL.NODEC R2 `(_ZN7cutlass13device_kernelINS_4gemm6kernel13GemmUniversalIN4cute5tupleIJiiiiEEENS1_10collective13CollectiveMmaINS1_35MainloopSm100TmaUmmaWarpSpecializedILi8ELi2ELi4ENS5_IJNS4_1CILi1EEESB_SB_EEEEENS5_IJNSA_ILi128EEENSA_ILi64EEESF_EEENS_10bfloat16_tENS5_IJlSB_lEEESH_SI_NS4_8TiledMMAINS4_8MMA_AtomIJNS4_20SM100_MMA_F16BF16_SSISH_SH_fLi128ELi64ELNS4_4UMMA5MajorE0ELSN_0ELNSM_7ScaleInE0ELSO_0EEEEEENS4_6LayoutISC_NS5_IJNSA_ILi0EEESS_SS_EEEEENS5_IJNS4_10UnderscoreESV_SV_EEEEENS4_13SM90_TMA_LOADENS4_14ComposedLayoutINS4_7SwizzleILi3ELi4ELi3EEENS4_18smem_ptr_flag_bitsILi16EEENSR_INS5_IJNSA_ILi8EEESF_EEENS5_IJSF_SB_EEEEEEEvNS4_8identityESY_S18_vS19_EENS_8epilogue10collective18CollectiveEpilogueINS1B_23Sm100TmaWarpSpecializedILi3ELi2ELi32ELb1ELb0EEEJSG_NS5_IJNSR_ISE_SB_EENSR_INSA_ILi32EEESB_EEEEESH_SI_SH_SI_NS1B_6fusion15FusionCallbacksIS1F_NS1K_23LinCombPerRowBiasEltActINS1B_6thread4ReLuESH_fSH_SH_fLi8ELNS_15FloatRoundStyleE2EEESG_S1J_JEEENS4_5SM1004TMEM4LOAD26SM100_TMEM_LOAD_32dp32b32xESY_NSZ_INS10_ILi2ELi4ELi3EEES13_NSR_INS5_IJS14_S1H_EEENS5_IJS1H_SB_EEEEEEENS4_39AutoVectorizingCopyWithAssumedAlignmentILi128EEENS4_14SM90_TMA_STOREES20_S22_S22_EEEvvEEEEvNT_6ParamsE) ;  /* 0xffffff7802c87950 */ /* 0x000fea0003c3ffff */
        .weak           $__internal_1_$__cuda_sm10x_tcgen05_guardrail_trap_phase_invalid_during_alloc
        .type           $__internal_1_$__cuda_sm10x_tcgen05_guardrail_trap_phase_invalid_during_alloc,@function
        .size           $__internal_1_$__cuda_sm10x_tcgen05_guardrail_trap_phase_invalid_during_alloc,($__internal_2_$__cuda_sm10x_tcgen05_guardrail_trap_unallocated_columns_being_dealloced - $__internal_1_$__cuda_sm10x_tcgen05_guardrail_trap_phase_invalid_during_alloc)
$__internal_1_$__cuda_sm10x_tcgen05_guardrail_trap_phase_invalid_during_alloc:
[----:B------:R-:W-:Y:S05]  /*84e0*/  BPT.TRAP 0x1 ;  /* 0x000000040000795c */ /* 0x000fea0000300000 */
[----:B------:R-:W-:-:S04]  /*84f0*/  MOV R3, 0x0 ;  /* 0x0000000000037802 */ /* 0x000fc80000000f00 */
[----:B------:R-:W-:Y:S05]  /*8500*/  RET.REL.NODEC R2 `(_ZN7cutlass13device_kernelINS_4gemm6kernel13GemmUniversalIN4cute5tupleIJiiiiEEENS1_10collective13CollectiveMmaINS1_35MainloopSm100TmaUmmaWarpSpecializedILi8ELi2ELi4ENS5_IJNS4_1CILi1EEESB_SB_EEEEENS5_IJNSA_ILi128EEENSA_ILi64EEESF_EEENS_10bfloat16_tENS5_IJlSB_lEEESH_SI_NS4_8TiledMMAINS4_8MMA_AtomIJNS4_20SM100_MMA_F16BF16_SSISH_SH_fLi128ELi64ELNS4_4UMMA5MajorE0ELSN_0ELNSM_7ScaleInE0ELSO_0EEEEEENS4_6LayoutISC_NS5_IJNSA_ILi0EEESS_SS_EEEEENS5_IJNS4_10UnderscoreESV_SV_EEEEENS4_13SM90_TMA_LOADENS4_14ComposedLayoutINS4_7SwizzleILi3ELi4ELi3EEENS4_18smem_ptr_flag_bitsILi16EEENSR_INS5_IJNSA_ILi8EEESF_EEENS5_IJSF_SB_EEEEEEEvNS4_8identityESY_S18_vS19_EENS_8epilogue10collective18CollectiveEpilogueINS1B_23Sm100TmaWarpSpecializedILi3ELi2ELi32ELb1ELb0EEEJSG_NS5_IJNSR_ISE_SB_EENSR_INSA_ILi32EEESB_EEEEESH_SI_SH_SI_NS1B_6fusion15FusionCallbacksIS1F_NS1K_23LinCombPerRowBiasEltActINS1B_6thread4ReLuESH_fSH_SH_fLi8ELNS_15FloatRoundStyleE2EEESG_S1J_JEEENS4_5SM1004TMEM4LOAD26SM100_TMEM_LOAD_32dp32b32xESY_NSZ_INS10_ILi2ELi4ELi3EEES13_NSR_INS5_IJS14_S1H_EEENS5_IJS1H_SB_EEEEEEENS4_39AutoVectorizingCopyWithAssumedAlignmentILi128EEENS4_14SM90_TMA_STOREES20_S22_S22_EEEvvEEEEvNT_6ParamsE) ;  /* 0xffffff7802bc7950 */ /* 0x000fea0003c3ffff */
        .weak           $__internal_2_$__cuda_sm10x_tcgen05_guardrail_trap_unallocated_columns_being_dealloced
        .type           $__internal_2_$__cuda_sm10x_tcgen05_guardrail_trap_unallocated_columns_being_dealloced,@function
        .size           $__internal_2_$__cuda_sm10x_tcgen05_guardrail_trap_unallocated_columns_being_dealloced,(.L_x_168 - $__internal_2_$__cuda_sm10x_tcgen05_guardrail_trap_unallocated_columns_being_dealloced)
$__internal_2_$__cuda_sm10x_tcgen05_guardrail_trap_unallocated_columns_being_dealloced:
[----:B------:R-:W-:Y:S05]  /*8510*/  BPT.TRAP 0x1 ;  /* 0x000000040000795c */ /* 0x000fea0000300000 */
[----:B------:R-:W-:-:S04]  /*8520*/  HFMA2 R3, -RZ, RZ, 0, 0 ;  /* 0x00000000ff037431 */ /* 0x000fc800000001ff */
[----:B------:R-:W-:Y:S05]  /*8530*/  RET.REL.NODEC R2 `(_ZN7cutlass13device_kernelINS_4gemm6kernel13GemmUniversalIN4cute5tupleIJiiiiEEENS1_10collective13CollectiveMmaINS1_35MainloopSm100TmaUmmaWarpSpecializedILi8ELi2ELi4ENS5_IJNS4_1CILi1EEESB_SB_EEEEENS5_IJNSA_ILi128EEENSA_ILi64EEESF_EEENS_10bfloat16_tENS5_IJlSB_lEEESH_SI_NS4_8TiledMMAINS4_8MMA_AtomIJNS4_20SM100_MMA_F16BF16_SSISH_SH_fLi128ELi64ELNS4_4UMMA5MajorE0ELSN_0ELNSM_7ScaleInE0ELSO_0EEEEEENS4_6LayoutISC_NS5_IJNSA_ILi0EEESS_SS_EEEEENS5_IJNS4_10UnderscoreESV_SV_EEEEENS4_13SM90_TMA_LOADENS4_14ComposedLayoutINS4_7SwizzleILi3ELi4ELi3EEENS4_18smem_ptr_flag_bitsILi16EEENSR_INS5_IJNSA_ILi8EEESF_EEENS5_IJSF_SB_EEEEEEEvNS4_8identityESY_S18_vS19_EENS_8epilogue10collective18CollectiveEpilogueINS1B_23Sm100TmaWarpSpecializedILi3ELi2ELi32ELb1ELb0EEEJSG_NS5_IJNSR_ISE_SB_EENSR_INSA_ILi32EEESB_EEEEESH_SI_SH_SI_NS1B_6fusion15FusionCallbacksIS1F_NS1K_23LinCombPerRowBiasEltActINS1B_6thread4ReLuESH_fSH_SH_fLi8ELNS_15FloatRoundStyleE2EEESG_S1J_JEEENS4_5SM1004TMEM4LOAD26SM100_TMEM_LOAD_32dp32b32xESY_NSZ_INS10_ILi2ELi4ELi3EEES13_NSR_INS5_IJS14_S1H_EEENS5_IJS1H_SB_EEEEEEENS4_39AutoVectorizingCopyWithAssumedAlignmentILi128EEENS4_14SM90_TMA_STOREES20_S22_S22_EEEvvEEEEvNT_6ParamsE) ;  /* 0xffffff7802b07950 */ /* 0x000fea0003c3ffff */
.L_x_167:
[----:B------:R-:W-:-:S00]  /*8540*/  BRA `(.L_x_167) ;  /* 0xfffffffc00fc7947 */ /* 0x000fc0000383ffff */
[----:B------:R-:W-:-:S00]  /*8550*/  NOP ;  /* 0x0000000000007918 */ /* 0x000fc00000000000 */
        /* <DEDUP_REMOVED lines=10> */
.L_x_168:


//--------------------- .nv.global.init           --------------------------
	.section	.nv.global.init,"aw",@progbits
.nv.global.init:
	.type		$str$27,@object
	.size		$str$27,($str$28 - $str$27)
$str$27:
        /*0000*/ 	.byte	0x28, 0x61, 0x64, 0x64, 0x72, 0x65, 0x73, 0x73, 0x20, 0x26, 0x20, 0x6d, 0x61, 0x73, 0x6b, 0x29
        /*0010*/ 	.byte	0x20, 0x3d, 0x3d, 0x20, 0x30, 0x00
	.type		$str$28,@object
	.size		$str$28,($str$26 - $str$28)
$str$28:
        /*0016*/ 	.byte	0x2f, 0x74, 0x6d, 0x70, 0x2f, 0x63, 0x75, 0x74, 0x6c, 0x61, 0x73, 0x73, 0x5f, 0x73, 0x77, 0x65
        /*0026*/ 	.byte	0x65, 0x70, 0x5f, 0x73, 0x72, 0x63, 0x2f, 0x69, 0x6e, 0x63, 0x6c, 0x75, 0x64, 0x65, 0x2f, 0x63
        /*0036*/ 	.byte	0x75, 0x74, 0x65, 0x2f, 0x70, 0x6f, 0x69, 0x6e, 0x74, 0x65, 0x72, 0x5f, 0x66, 0x6c, 0x61, 0x67
        /*0046*/ 	.byte	0x67, 0x65, 0x64, 0x2e, 0x68, 0x70, 0x70, 0x00
	.type		$str$26,@object
	.size		$str$26,($str$25 - $str$26)
$str$26:
        /*004e*/ 	.byte	0x2f, 0x74, 0x6d, 0x70, 0x2f, 0x63, 0x75, 0x74, 0x6c, 0x61, 0x73, 0x73, 0x5f, 0x73, 0x77, 0x65
        /*005e*/ 	.byte	0x65, 0x70, 0x5f, 0x73, 0x72, 0x63, 0x2f, 0x69, 0x6e, 0x63, 0x6c, 0x75, 0x64, 0x65, 0x2f, 0x63
        /*006e*/ 	.byte	0x75, 0x74, 0x65, 0x2f, 0x61, 0x74, 0x6f, 0x6d, 0x2f, 0x63, 0x6f, 0x70, 0x79, 0x5f, 0x74, 0x72
        /*007e*/ 	.byte	0x61, 0x69, 0x74, 0x73, 0x5f, 0x73, 0x6d, 0x31, 0x30, 0x30, 0x2e, 0x68, 0x70, 0x70, 0x00
	.type		$str$25,@object
	.size		$str$25,(__unnamed_1 - $str$25)
$str$25:
        /*008d*/ 	.byte	0x28, 0x28, 0x75, 0x69, 0x6e, 0x74, 0x33, 0x32, 0x5f, 0x74, 0x28, 0x74, 0x68, 0x72, 0x65, 0x61
        /*009d*/ 	.byte	0x64, 0x49, 0x64, 0x78, 0x2e, 0x78, 0x29, 0x20, 0x2f, 0x20, 0x33, 0x32, 0x29, 0x20, 0x25, 0x20
        /*00ad*/ 	.byte	0x34, 0x29, 0x20, 0x3d, 0x3d, 0x20, 0x28, 0x28, 0x28, 0x74, 0x6d, 0x65, 0x6d, 0x5f, 0x61, 0x64
        /*00bd*/ 	.byte	0x64, 0x72, 0x20, 0x3e, 0x3e, 0x20, 0x31, 0x36, 0x29, 0x20, 0x2f, 0x20, 0x33, 0x32, 0x29, 0x20
        /*00cd*/ 	.byte	0x25, 0x20, 0x34, 0x29, 0x00
	.type		__unnamed_1,@object
	.size		__unnamed_1,(__unnamed_2 - __unnamed_1)
__unnamed_1:
        /*00d2*/ 	.byte	0x61, 0x75, 0x74, 0x6f, 0x20, 0x63, 0x75, 0x74, 0x65, 0x3a, 0x3a, 0x61, 0x73, 0x5f, 0x70, 0x6f
        /* <DEDUP_REMOVED lines=24> */
        /*0262*/ 	.byte	0x34, 0x30, 0x39, 0x36, 0x3e, 0x3e, 0x3e, 0x3e, 0x5d, 0x00
	.type		__unnamed_2,@object
	.size		__unnamed_2,(.L_2 - __unnamed_2)
__unnamed_2:
        /* <DEDUP_REMOVED lines=42> */
        /*050c*/ 	.byte	0x3e, 0x3e, 0x5d, 0x00
.L_2:


//--------------------- .nv.shared._ZN7cutlass13device_kernelINS_4gemm6kernel13GemmUniversalIN4cute5tupleIJiiiiEEENS1_10collective13CollectiveMmaINS1_35MainloopSm100TmaUmmaWarpSpecializedILi8ELi2ELi4ENS5_IJNS4_1CILi1EEESB_SB_EEEEENS5_IJNSA_ILi128EEENSA_ILi64EEESF_EEENS_10bfloat16_tENS5_IJlSB_lEEESH_SI_NS4_8TiledMMAINS4_8MMA_AtomIJNS4_20SM100_MMA_F16BF16_SSISH_SH_fLi128ELi64ELNS4_4UMMA5MajorE0ELSN_0ELNSM_7ScaleInE0ELSO_0EEEEEENS4_6LayoutISC_NS5_IJNSA_ILi0EEESS_SS_EEEEENS5_IJNS4_10UnderscoreESV_SV_EEEEENS4_13SM90_TMA_LOADENS4_14ComposedLayoutINS4_7SwizzleILi3ELi4ELi3EEENS4_18smem_ptr_flag_bitsILi16EEENSR_INS5_IJNSA_ILi8EEESF_EEENS5_IJSF_SB_EEEEEEEvNS4_8identityESY_S18_vS19_EENS_8epilogue10collective18CollectiveEpilogueINS1B_23Sm100TmaWarpSpecializedILi3ELi2ELi32ELb1ELb0EEEJSG_NS5_IJNSR_ISE_SB_EENSR_INSA_ILi32EEESB_EEEEESH_SI_SH_SI_NS1B_6fusion15FusionCallbacksIS1F_NS1K_23LinCombPerRowBiasEltActINS1B_6thread4ReLuESH_fSH_SH_fLi8ELNS_15FloatRoundStyleE2EEESG_S1J_JEEENS4_5SM1004TMEM4LOAD26SM100_TMEM_LOAD_32dp32b32xESY_NSZ_INS10_ILi2ELi4ELi3EEES13_NSR_INS5_IJS14_S1H_EEENS5_IJS1H_SB_EEEEEEENS4_39AutoVectorizingCopyWithAssumedAlignmentILi128EEENS4_14SM90_TMA_STOREES20_S22_S22_EEEvvEEEEvNT_6ParamsE --------------------------
	.section	.nv.shared._ZN7cutlass13device_kernelINS_4gemm6kernel13GemmUniversalIN4cute5tupleIJiiiiEEENS1_10collective13CollectiveMmaINS1_35MainloopSm100TmaUmmaWarpSpecializedILi8ELi2ELi4ENS5_IJNS4_1CILi1EEESB_SB_EEEEENS5_IJNSA_ILi128EEENSA_ILi64EEESF_EEENS_10bfloat16_tENS5_IJlSB_lEEESH_SI_NS4_8TiledMMAINS4_8MMA_AtomIJNS4_20SM100_MMA_F16BF16_SSISH_SH_fLi128ELi64ELNS4_4UMMA5MajorE0ELSN_0ELNSM_7ScaleInE0ELSO_0EEEEEENS4_6LayoutISC_NS5_IJNSA_ILi0EEESS_SS_EEEEENS5_IJNS4_10UnderscoreESV_SV_EEEEENS4_13SM90_TMA_LOADENS4_14ComposedLayoutINS4_7SwizzleILi3ELi4ELi3EEENS4_18smem_ptr_flag_bitsILi16EEENSR_INS5_IJNSA_ILi8EEESF_EEENS5_IJSF_SB_EEEEEEEvNS4_8identityESY_S18_vS19_EENS_8epilogue10collective18CollectiveEpilogueINS1B_23Sm100TmaWarpSpecializedILi3ELi2ELi32ELb1ELb0EEEJSG_NS5_IJNSR_ISE_SB_EENSR_INSA_ILi32EEESB_EEEEESH_SI_SH_SI_NS1B_6fusion15FusionCallbacksIS1F_NS1K_23LinCombPerRowBiasEltActINS1B_6thread4ReLuESH_fSH_SH_fLi8ELNS_15FloatRoundStyleE2EEESG_S1J_JEEENS4_5SM1004TMEM4LOAD26SM100_TMEM_LOAD_32dp32b32xESY_NSZ_INS10_ILi2ELi4ELi3EEES13_NSR_INS5_IJS14_S1H_EEENS5_IJS1H_SB_EEEEEEENS4_39AutoVectorizingCopyWithAssumedAlignmentILi128EEENS4_14SM90_TMA_STOREES20_S22_S22_EEEvvEEEEvNT_6ParamsE,"aw",@nobits
	.sectionflags	@""
	.align	16
	.zero		1024


//--------------------- .nv.shared.reserved.0     --------------------------
	.section	.nv.shared.reserved.0,"aw",@nobits
	.weak		__nv_reservedSMEM_offset_0_alias
	.size		__nv_reservedSMEM_offset_0_alias, 0, 64
	.other		__nv_reservedSMEM_offset_0_alias,@"STO_CUDA_RESERVED_SHARED STV_DEFAULT"
__nv_reservedSMEM_offset_0_alias:
	.zero		0
.nv.shared.reserved.0:
	.zero		64
	.weak		__nv_reservedSMEM_tcgen05_partition
	.type		__nv_reservedSMEM_tcgen05_partition,@object
	.size		__nv_reservedSMEM_tcgen05_partition,(.L_0 - __nv_reservedSMEM_tcgen05_partition)
__nv_reservedSMEM_tcgen05_partition:
	.zero		32
.L_0:


//--------------------- .nv.global                --------------------------
	.section	.nv.global,"aw",@nobits
.nv.global:
	.type		_ZN39_INTERNAL_2f8ec83f_4_k_cu_d471e24a_29604cute1_E,@object
	.size		_ZN39_INTERNAL_2f8ec83f_4_k_cu_d471e24a_29604cute1_E,(_ZN39_INTERNAL_2f8ec83f_4_k_cu_d471e24a_29604cuda3std3__45__cpo6cbeginE - _ZN39_INTERNAL_2f8ec83f_4_k_cu_d471e24a_29604cute1_E)
_ZN39_INTERNAL_2f8ec83f_4_k_cu_d471e24a_29604cute1_E:
	.zero		1
	.type		_ZN39_INTERNAL_2f8ec83f_4_k_cu_d471e24a_29604cuda3std3__45__cpo6cbeginE,@object
	.size		_ZN39_INTERNAL_2f8ec83f_4_k_cu_d471e24a_29604cuda3std3__45__cpo6cbeginE,(_ZN39_INTERNAL_2f8ec83f_4_k_cu_d471e24a_29604cuda3std3__48in_placeE - _ZN39_INTERNAL_2f8ec83f_4_k_cu_d471e24a_29604cuda3std3__45__cpo6cbeginE)
_ZN39_INTERNAL_2f8ec83f_4_k_cu_d471e24a_29604cuda3std3__45__cpo6cbeginE:
	.zero		1
	.type		_ZN39_INTERNAL_2f8ec83f_4_k_cu_d471e24a_29604cuda3std3__48in_placeE,@object
	.size		_ZN39_INTERNAL_2f8ec83f_4_k_cu_d471e24a_29604cuda3std3__48in_placeE,(_ZN39_INTERNAL_2f8ec83f_4_k_cu_d471e24a_29604cuda3std6ranges3__45__cpo9iter_moveE - _ZN39_INTERNAL_2f8ec83f_4_k_cu_d471e24a_29604cuda3std3__48in_placeE)
_ZN39_INTERNAL_2f8ec83f_4_k_cu_d471e24a_29604cuda3std3__48in_placeE:
	.zero		1
	.type		_ZN39_INTERNAL_2f8ec83f_4_k_cu_d471e24a_29604cuda3std6ranges3__45__cpo9iter_moveE,@object
	.size		_ZN39_INTERNAL_2f8ec83f_4_k_cu_d471e24a_29604cuda3std6ranges3__45__cpo9iter_moveE,(_ZN39_INTERNAL_2f8ec83f_4_k_cu_d471e24a_29604cuda3std3__45__cpo5beginE - _ZN39_INTERNAL_2f8ec83f_4_k_cu_d471e24a_29604cuda3std6ranges3__45__cpo9iter_moveE)
_ZN39_INTERNAL_2f8ec83f_4_k_cu_d471e24a_29604cuda3std6ranges3__45__cpo9iter_moveE:
	.zero		1
	.type		_ZN39_INTERNAL_2f8ec83f_4_k_cu_d471e24a_29604cuda3std3__45__cpo5beginE,@object
	.size		_ZN39_INTERNAL_2f8ec83f_4_k_cu_d471e24a_29604cuda3std3__45__cpo5beginE,(_ZN39_INTERNAL_2f8ec83f_4_k_cu_d471e24a_29604cuda3std3__441_GLOBAL__N__2f8ec83f_4_k_cu_d471e24a_29606ignoreE - _ZN39_INTERNAL_2f8ec83f_4_k_cu_d471e24a_29604cuda3std3__45__cpo5beginE)
_ZN39_INTERNAL_2f8ec83f_4_k_cu_d471e24a_29604cuda3std3__45__cpo5beginE:
	.zero		1
	.type		_ZN39_INTERNAL_2f8ec83f_4_k_cu_d471e24a_29604cuda3std3__441_GLOBAL__N__2f8ec83f_4_k_cu_d471e24a_29606ignoreE,@object
	.size		_ZN39_INTERNAL_2f8ec83f_4_k_cu_d471e24a_29604cuda3std3__441_GLOBAL__N__2f8ec83f_4_k_cu_d471e24a_29606ignoreE,(_ZN39_INTERNAL_2f8ec83f_4_k_cu_d471e24a_29604cute7productE - _ZN39_INTERNAL_2f8ec83f_4_k_cu_d471e24a_29604cuda3std3__441_GLOBAL__N__2f8ec83f_4_k_cu_d471e24a_29606ignoreE)
_ZN39_INTERNAL_2f8ec83f_4_k_cu_d471e24a_29604cuda3std3__441_GLOBAL__N__2f8ec83f_4_k_cu_d471e24a_29606ignoreE:
	.zero		1
	.type		_ZN39_INTERNAL_2f8ec83f_4_k_cu_d471e24a_29604cute7productE,@object
	.size		_ZN39_INTERNAL_2f8ec83f_4_k_cu_d471e24a_29604cute7productE,(_ZN39_INTERNAL_2f8ec83f_4_k_cu_d471e24a_29604cuda3std3__45__cpo3endE - _ZN39_INTERNAL_2f8ec83f_4_k_cu_d471e24a_29604cute7productE)
_ZN39_INTERNAL_2f8ec83f_4_k_cu_d471e24a_29604cute7productE:
	.zero		1
	.type		_ZN39_INTERNAL_2f8ec83f_4_k_cu_d471e24a_29604cuda3std3__45__cpo3endE,@object
	.size		_ZN39_INTERNAL_2f8ec83f_4_k_cu_d471e24a_29604cuda3std3__45__cpo3endE,(_ZN39_INTERNAL_2f8ec83f_4_k_cu_d471e24a_29604cuda3std3__419piecewise_constructE - _ZN39_INTERNAL_2f8ec83f_4_k_cu_d471e24a_29604cuda3std3__45__cpo3endE)
_ZN39_INTERNAL_2f8ec83f_4_k_cu_d471e24a_29604cuda3std3__45__cpo3endE:
	.zero		1
	.type		_ZN39_INTERNAL_2f8ec83f_4_k_cu_d471e24a_29604cuda3std3__419piecewise_constructE,@object
	.size		_ZN39_INTERNAL_2f8ec83f_4_k_cu_d471e24a_29604cuda3std3__419piecewise_constructE,(_ZN39_INTERNAL_2f8ec83f_4_k_cu_d471e24a_29604cuda3std3__45__cpo4cendE - _ZN39_INTERNAL_2f8ec83f_4_k_cu_d471e24a_29604cuda3std3__419piecewise_constructE)
_ZN39_INTERNAL_2f8ec83f_4_k_cu_d471e24a_29604cuda3std3__419piecewise_constructE:
	.zero		1
	.type		_ZN39_INTERNAL_2f8ec83f_4_k_cu_d471e24a_29604cuda3std3__45__cpo4cendE,@object
	.size		_ZN39_INTERNAL_2f8ec83f_4_k_cu_d471e24a_29604cuda3std3__45__cpo4cendE,(_ZN39_INTERNAL_2f8ec83f_4_k_cu_d471e24a_29604cuda3std6ranges3__45__cpo4swapE - _ZN39_INTERNAL_2f8ec83f_4_k_cu_d471e24a_29604cuda3std3__45__cpo4cendE)
_ZN39_INTERNAL_2f8ec83f_4_k_cu_d471e24a_29604cuda3std3__45__cpo4cendE:
	.zero		1
	.type		_ZN39_INTERNAL_2f8ec83f_4_k_cu_d471e24a_29604cuda3std6ranges3__45__cpo4swapE,@object
	.size		_ZN39_INTERNAL_2f8ec83f_4_k_cu_d471e24a_29604cuda3std6ranges3__45__cpo4swapE,(.L_10 - _ZN39_INTERNAL_2f8ec83f_4_k_cu_d471e24a_29604cuda3std6ranges3__45__cpo4swapE)
_ZN39_INTERNAL_2f8ec83f_4_k_cu_d471e24a_29604cuda3std6ranges3__45__cpo4swapE:
	.zero		1
.L_10:


//--------------------- .nv.constant0._ZN7cutlass13device_kernelINS_4gemm6kernel13GemmUniversalIN4cute5tupleIJiiiiEEENS1_10collective13CollectiveMmaINS1_35MainloopSm100TmaUmmaWarpSpecializedILi8ELi2ELi4ENS5_IJNS4_1CILi1EEESB_SB_EEEEENS5_IJNSA_ILi128EEENSA_ILi64EEESF_EEENS_10bfloat16_tENS5_IJlSB_lEEESH_SI_NS4_8TiledMMAINS4_8MMA_AtomIJNS4_20SM100_MMA_F16BF16_SSISH_SH_fLi128ELi64ELNS4_4UMMA5MajorE0ELSN_0ELNSM_7ScaleInE0ELSO_0EEEEEENS4_6LayoutISC_NS5_IJNSA_ILi0EEESS_SS_EEEEENS5_IJNS4_10UnderscoreESV_SV_EEEEENS4_13SM90_TMA_LOADENS4_14ComposedLayoutINS4_7SwizzleILi3ELi4ELi3EEENS4_18smem_ptr_flag_bitsILi16EEENSR_INS5_IJNSA_ILi8EEESF_EEENS5_IJSF_SB_EEEEEEEvNS4_8identityESY_S18_vS19_EENS_8epilogue10collective18CollectiveEpilogueINS1B_23Sm100TmaWarpSpecializedILi3ELi2ELi32ELb1ELb0EEEJSG_NS5_IJNSR_ISE_SB_EENSR_INSA_ILi32EEESB_EEEEESH_SI_SH_SI_NS1B_6fusion15FusionCallbacksIS1F_NS1K_23LinCombPerRowBiasEltActINS1B_6thread4ReLuESH_fSH_SH_fLi8ELNS_15FloatRoundStyleE2EEESG_S1J_JEEENS4_5SM1004TMEM4LOAD26SM100_TMEM_LOAD_32dp32b32xESY_NSZ_INS10_ILi2ELi4ELi3EEES13_NSR_INS5_IJS14_S1H_EEENS5_IJS1H_SB_EEEEEEENS4_39AutoVectorizingCopyWithAssumedAlignmentILi128EEENS4_14SM90_TMA_STOREES20_S22_S22_EEEvvEEEEvNT_6ParamsE --------------------------
	.section	.nv.constant0._ZN7cutlass13device_kernelINS_4gemm6kernel13GemmUniversalIN4cute5tupleIJiiiiEEENS1_10collective13CollectiveMmaINS1_35MainloopSm100TmaUmmaWarpSpecializedILi8ELi2ELi4ENS5_IJNS4_1CILi1EEESB_SB_EEEEENS5_IJNSA_ILi128EEENSA_ILi64EEESF_EEENS_10bfloat16_tENS5_IJlSB_lEEESH_SI_NS4_8TiledMMAINS4_8MMA_AtomIJNS4_20SM100_MMA_F16BF16_SSISH_SH_fLi128ELi64ELNS4_4UMMA5MajorE0ELSN_0ELNSM_7ScaleInE0ELSO_0EEEEEENS4_6LayoutISC_NS5_IJNSA_ILi0EEESS_SS_EEEEENS5_IJNS4_10UnderscoreESV_SV_EEEEENS4_13SM90_TMA_LOADENS4_14ComposedLayoutINS4_7SwizzleILi3ELi4ELi3EEENS4_18smem_ptr_flag_bitsILi16EEENSR_INS5_IJNSA_ILi8EEESF_EEENS5_IJSF_SB_EEEEEEEvNS4_8identityESY_S18_vS19_EENS_8epilogue10collective18CollectiveEpilogueINS1B_23Sm100TmaWarpSpecializedILi3ELi2ELi32ELb1ELb0EEEJSG_NS5_IJNSR_ISE_SB_EENSR_INSA_ILi32EEESB_EEEEESH_SI_SH_SI_NS1B_6fusion15FusionCallbacksIS1F_NS1K_23LinCombPerRowBiasEltActINS1B_6thread4ReLuESH_fSH_SH_fLi8ELNS_15FloatRoundStyleE2EEESG_S1J_JEEENS4_5SM1004TMEM4LOAD26SM100_TMEM_LOAD_32dp32b32xESY_NSZ_INS10_ILi2ELi4ELi3EEES13_NSR_INS5_IJS14_S1H_EEENS5_IJS1H_SB_EEEEEEENS4_39AutoVectorizingCopyWithAssumedAlignmentILi128EEENS4_14SM90_TMA_STOREES20_S22_S22_EEEvvEEEEvNT_6ParamsE,"a",@progbits
	.sectionflags	@""
	.align	4
.nv.constant0._ZN7cutlass13device_kernelINS_4gemm6kernel13GemmUniversalIN4cute5tupleIJiiiiEEENS1_10collective13CollectiveMmaINS1_35MainloopSm100TmaUmmaWarpSpecializedILi8ELi2ELi4ENS5_IJNS4_1CILi1EEESB_SB_EEEEENS5_IJNSA_ILi128EEENSA_ILi64EEESF_EEENS_10bfloat16_tENS5_IJlSB_lEEESH_SI_NS4_8TiledMMAINS4_8MMA_AtomIJNS4_20SM100_MMA_F16BF16_SSISH_SH_fLi128ELi64ELNS4_4UMMA5MajorE0ELSN_0ELNSM_7ScaleInE0ELSO_0EEEEEENS4_6LayoutISC_NS5_IJNSA_ILi0EEESS_SS_EEEEENS5_IJNS4_10UnderscoreESV_SV_EEEEENS4_13SM90_TMA_LOADENS4_14ComposedLayoutINS4_7SwizzleILi3ELi4ELi3EEENS4_18smem_ptr_flag_bitsILi16EEENSR_INS5_IJNSA_ILi8EEESF_EEENS5_IJSF_SB_EEEEEEEvNS4_8identityESY_S18_vS19_EENS_8epilogue10collective18CollectiveEpilogueINS1B_23Sm100TmaWarpSpecializedILi3ELi2ELi32ELb1ELb0EEEJSG_NS5_IJNSR_ISE_SB_EENSR_INSA_ILi32EEESB_EEEEESH_SI_SH_SI_NS1B_6fusion15FusionCallbacksIS1F_NS1K_23LinCombPerRowBiasEltActINS1B_6thread4ReLuESH_fSH_SH_fLi8ELNS_15FloatRoundStyleE2EEESG_S1J_JEEENS4_5SM1004TMEM4LOAD26SM100_TMEM_LOAD_32dp32b32xESY_NSZ_INS10_ILi2ELi4ELi3EEES13_NSR_INS5_IJS14_S1H_EEENS5_IJS1H_SB_EEEEEEENS4_39AutoVectorizingCopyWithAssumedAlignmentILi128EEENS4_14SM90_TMA_STOREES20_S22_S22_EEEvvEEEEvNT_6ParamsE:
	.zero		2944


//--------------------- SYMBOLS --------------------------

	.type		.nv.reservedSmem.offset0,@object
	.size		.nv.reservedSmem.offset0,0x4
	.type		.nv.reservedSmem.cap,@object
	.size		.nv.reservedSmem.cap,0x4
	.type		__assertfail,@function
